	.target	sm_90a

	.elftype	@"ET_EXEC"


//--------------------- .note.nv.tkinfo           --------------------------
	.section	.note.nv.tkinfo,"",@"SHT_NOTE"
	.sectionflags	@"SHF_NOTE_NV_TKINFO"
	.tkinfo
        /*0018*/ 	.word	0x00000002
        /*0030*/ 	.string	""
        /*0030*/ 	.string	"ptxas"
        /*0030*/ 	.string	"Cuda compilation tools, release 13.0, V13.0.88"
        /*0030*/ 	.string	"Build cuda_13.0.r13.0/compiler.36424714_0"
        /*0030*/ 	.string	"-arch sm_90a -m 64 "



//--------------------- .note.nv.cuinfo           --------------------------
	.section	.note.nv.cuinfo,"",@"SHT_NOTE"
	.sectionflags	@"SHF_NOTE_NV_CUINFO"
        /*0018*/ 	.short	0x0002
        /*001a*/ 	.short	0x005a
        /*001c*/ 	.short	0x0082
	.zero		2


//--------------------- .nv.info                  --------------------------
	.section	.nv.info,"",@"SHT_CUDA_INFO"
	.align	4


	//----- nvinfo : EIATTR_REGCOUNT
	.align		4
        /*0000*/ 	.byte	0x04, 0x2f
        /*0002*/ 	.short	(.L_15 - .L_14)
	.align		4
.L_14:
        /*0004*/ 	.word	index@(_ZN7cutlass13device_kernelINS_4gemm6kernel13GemmUniversalIN4cute5tupleIJiiiiEEENS1_10collective13CollectiveMmaINS1_34MainloopSm90TmaGmmaWarpSpecializedILi3ENS5_IJNS4_1CILi1EEESB_SB_EEENS1_35KernelTmaWarpSpecializedCooperativeEEENS5_IJNSA_ILi256EEESF_NSA_ILi32EEEEEEfNS5_IJlSB_lEEEfSI_NS4_8TiledMMAINS4_8MMA_AtomIJNS4_4SM904GMMA30MMA_64x256x8_F32TF32TF32_SS_TNILNSM_7ScaleInE1ELSO_1EEEEEENS4_6LayoutINS5_IJNSA_ILi2EEESB_SB_EEENS5_IJSB_NSA_ILi0EEESU_EEEEENS5_IJNS4_10UnderscoreESX_SX_EEEEENS4_13SM90_TMA_LOADENS4_14ComposedLayoutINS4_7SwizzleILi3ELi4ELi3EEENS4_18smem_ptr_flag_bitsILi32EEENSR_INS5_IJNSA_ILi8EEESG_EEENS5_IJSG_SB_EEEEEEEvNS4_8identityES10_S1A_vS1B_EENS_8epilogue10collective6detail29Sm90TmaWarpSpecializedAdapterINS1E_15DefaultEpilogueIfSI_SI_NS1D_6thread17LinearCombinationIfLi1EffLNS1I_9ScaleType4KindE0ELNS_15FloatRoundStyleE2EfEENS1_15EpilogueDefaultEEEEEvvEEEEvNT_6ParamsE)
        /*0008*/ 	.word	0x000000a8


	//----- nvinfo : EIATTR_FRAME_SIZE
	.align		4
.L_15:
        /*000c*/ 	.byte	0x04, 0x11
        /*000e*/ 	.short	(.L_17 - .L_16)
	.align		4
.L_16:
        /*0010*/ 	.word	index@(_ZN7cutlass13device_kernelINS_4gemm6kernel13GemmUniversalIN4cute5tupleIJiiiiEEENS1_10collective13CollectiveMmaINS1_34MainloopSm90TmaGmmaWarpSpecializedILi3ENS5_IJNS4_1CILi1EEESB_SB_EEENS1_35KernelTmaWarpSpecializedCooperativeEEENS5_IJNSA_ILi256EEESF_NSA_ILi32EEEEEEfNS5_IJlSB_lEEEfSI_NS4_8TiledMMAINS4_8MMA_AtomIJNS4_4SM904GMMA30MMA_64x256x8_F32TF32TF32_SS_TNILNSM_7ScaleInE1ELSO_1EEEEEENS4_6LayoutINS5_IJNSA_ILi2EEESB_SB_EEENS5_IJSB_NSA_ILi0EEESU_EEEEENS5_IJNS4_10UnderscoreESX_SX_EEEEENS4_13SM90_TMA_LOADENS4_14ComposedLayoutINS4_7SwizzleILi3ELi4ELi3EEENS4_18smem_ptr_flag_bitsILi32EEENSR_INS5_IJNSA_ILi8EEESG_EEENS5_IJSG_SB_EEEEEEEvNS4_8identityES10_S1A_vS1B_EENS_8epilogue10collective6detail29Sm90TmaWarpSpecializedAdapterINS1E_15DefaultEpilogueIfSI_SI_NS1D_6thread17LinearCombinationIfLi1EffLNS1I_9ScaleType4KindE0ELNS_15FloatRoundStyleE2EfEENS1_15EpilogueDefaultEEEEEvvEEEEvNT_6ParamsE)
        /*0014*/ 	.word	0x00000780


	//----- nvinfo : EIATTR_MIN_STACK_SIZE
	.align		4
.L_17:
        /*0018*/ 	.byte	0x04, 0x12
        /*001a*/ 	.short	(.L_19 - .L_18)
	.align		4
.L_18:
        /*001c*/ 	.word	index@(_ZN7cutlass13device_kernelINS_4gemm6kernel13GemmUniversalIN4cute5tupleIJiiiiEEENS1_10collective13CollectiveMmaINS1_34MainloopSm90TmaGmmaWarpSpecializedILi3ENS5_IJNS4_1CILi1EEESB_SB_EEENS1_35KernelTmaWarpSpecializedCooperativeEEENS5_IJNSA_ILi256EEESF_NSA_ILi32EEEEEEfNS5_IJlSB_lEEEfSI_NS4_8TiledMMAINS4_8MMA_AtomIJNS4_4SM904GMMA30MMA_64x256x8_F32TF32TF32_SS_TNILNSM_7ScaleInE1ELSO_1EEEEEENS4_6LayoutINS5_IJNSA_ILi2EEESB_SB_EEENS5_IJSB_NSA_ILi0EEESU_EEEEENS5_IJNS4_10UnderscoreESX_SX_EEEEENS4_13SM90_TMA_LOADENS4_14ComposedLayoutINS4_7SwizzleILi3ELi4ELi3EEENS4_18smem_ptr_flag_bitsILi32EEENSR_INS5_IJNSA_ILi8EEESG_EEENS5_IJSG_SB_EEEEEEEvNS4_8identityES10_S1A_vS1B_EENS_8epilogue10collective6detail29Sm90TmaWarpSpecializedAdapterINS1E_15DefaultEpilogueIfSI_SI_NS1D_6thread17LinearCombinationIfLi1EffLNS1I_9ScaleType4KindE0ELNS_15FloatRoundStyleE2EfEENS1_15EpilogueDefaultEEEEEvvEEEEvNT_6ParamsE)
        /*0020*/ 	.word	0x00000780
.L_19:


//--------------------- .nv.compat                --------------------------
	.section	.nv.compat,"",@"SHT_CUDA_COMPAT_INFO"
	.align	4
        /*0000*/ 	.byte	0x02, 0x09, 0x01, 0x00, 0x02, 0x02, 0x04, 0x00, 0x02, 0x05, 0x05, 0x00, 0x03, 0x07, 0x01, 0x01
        /*0010*/ 	.byte	0x02, 0x03, 0x01, 0x00, 0x02, 0x06, 0x01, 0x00, 0x04, 0x0b, 0x08, 0x00, 0x00, 0x00, 0x00, 0x00
        /*0020*/ 	.byte	0x00, 0x00, 0x00, 0x00


//--------------------- .nv.info._ZN7cutlass13device_kernelINS_4gemm6kernel13GemmUniversalIN4cute5tupleIJiiiiEEENS1_10collective13CollectiveMmaINS1_34MainloopSm90TmaGmmaWarpSpecializedILi3ENS5_IJNS4_1CILi1EEESB_SB_EEENS1_35KernelTmaWarpSpecializedCooperativeEEENS5_IJNSA_ILi256EEESF_NSA_ILi32EEEEEEfNS5_IJlSB_lEEEfSI_NS4_8TiledMMAINS4_8MMA_AtomIJNS4_4SM904GMMA30MMA_64x256x8_F32TF32TF32_SS_TNILNSM_7ScaleInE1ELSO_1EEEEEENS4_6LayoutINS5_IJNSA_ILi2EEESB_SB_EEENS5_IJSB_NSA_ILi0EEESU_EEEEENS5_IJNS4_10UnderscoreESX_SX_EEEEENS4_13SM90_TMA_LOADENS4_14ComposedLayoutINS4_7SwizzleILi3ELi4ELi3EEENS4_18smem_ptr_flag_bitsILi32EEENSR_INS5_IJNSA_ILi8EEESG_EEENS5_IJSG_SB_EEEEEEEvNS4_8identityES10_S1A_vS1B_EENS_8epilogue10collective6detail29Sm90TmaWarpSpecializedAdapterINS1E_15DefaultEpilogueIfSI_SI_NS1D_6thread17LinearCombinationIfLi1EffLNS1I_9ScaleType4KindE0ELNS_15FloatRoundStyleE2EfEENS1_15EpilogueDefaultEEEEEvvEEEEvNT_6ParamsE --------------------------
	.section	.nv.info._ZN7cutlass13device_kernelINS_4gemm6kernel13GemmUniversalIN4cute5tupleIJiiiiEEENS1_10collective13CollectiveMmaINS1_34MainloopSm90TmaGmmaWarpSpecializedILi3ENS5_IJNS4_1CILi1EEESB_SB_EEENS1_35KernelTmaWarpSpecializedCooperativeEEENS5_IJNSA_ILi256EEESF_NSA_ILi32EEEEEEfNS5_IJlSB_lEEEfSI_NS4_8TiledMMAINS4_8MMA_AtomIJNS4_4SM904GMMA30MMA_64x256x8_F32TF32TF32_SS_TNILNSM_7ScaleInE1ELSO_1EEEEEENS4_6LayoutINS5_IJNSA_ILi2EEESB_SB_EEENS5_IJSB_NSA_ILi0EEESU_EEEEENS5_IJNS4_10UnderscoreESX_SX_EEEEENS4_13SM90_TMA_LOADENS4_14ComposedLayoutINS4_7SwizzleILi3ELi4ELi3EEENS4_18smem_ptr_flag_bitsILi32EEENSR_INS5_IJNSA_ILi8EEESG_EEENS5_IJSG_SB_EEEEEEEvNS4_8identityES10_S1A_vS1B_EENS_8epilogue10collective6detail29Sm90TmaWarpSpecializedAdapterINS1E_15DefaultEpilogueIfSI_SI_NS1D_6thread17LinearCombinationIfLi1EffLNS1I_9ScaleType4KindE0ELNS_15FloatRoundStyleE2EfEENS1_15EpilogueDefaultEEEEEvvEEEEvNT_6ParamsE,"",@"SHT_CUDA_INFO"
	.sectionflags	@""
	.align	4


	//----- nvinfo : EIATTR_CUDA_API_VERSION
	.align		4
        /*0000*/ 	.byte	0x04, 0x37
        /*0002*/ 	.short	(.L_21 - .L_20)
.L_20:
        /*0004*/ 	.word	0x00000082


	//----- nvinfo : EIATTR_KPARAM_INFO
	.align		4
.L_21:
        /*0008*/ 	.byte	0x04, 0x17
        /*000a*/ 	.short	(.L_23 - .L_22)
.L_22:
        /*000c*/ 	.word	0x00000000
        /*0010*/ 	.short	0x0000
        /*0012*/ 	.short	0x0070
        /*0014*/ 	.byte	0x00, 0xf0, 0x01, 0x10


	//----- nvinfo : EIATTR_SPARSE_MMA_MASK
	.align		4
.L_23:
        /*0018*/ 	.byte	0x03, 0x50
        /*001a*/ 	.short	0x0000


	//----- nvinfo : EIATTR_MAXREG_COUNT
	.align		4
        /*001c*/ 	.byte	0x03, 0x1b
        /*001e*/ 	.short	0x00a8


	//----- nvinfo : EIATTR_NUM_BARRIERS
	.align		4
        /*0020*/ 	.byte	0x02, 0x4c
        /*0022*/ 	.byte	0x01
	.zero		1


	//----- nvinfo : EIATTR_EXTERNS
	.align		4
        /*0024*/ 	.byte	0x04, 0x0f
        /*0026*/ 	.short	(.L_25 - .L_24)


	//   ....[0]....
	.align		4
.L_24:
        /*0028*/ 	.word	index@(__assertfail)


	//----- nvinfo : EIATTR_ANNOTATIONS
	.align		4
.L_25:
        /*002c*/ 	.byte	0x04, 0x55
        /*002e*/ 	.short	(.L_27 - .L_26)


	//   ....[0]....
.L_26:
        /*0030*/ 	.word	0x00000001
        /*0034*/ 	.byte	0x70, 0x06, 0x00, 0x00, 0x01, 0x00, 0x00, 0x00, 0x90, 0x06, 0x00, 0x00, 0x01, 0x00, 0x00, 0x00
        /* <DEDUP_REMOVED lines=712> */
        /*2cc4*/ 	.byte	0x30, 0x7c, 0x01, 0x00, 0x01, 0x00, 0x00, 0x00, 0x50, 0x7c, 0x01, 0x00


	//----- nvinfo : EIATTR_MERCURY_ISA_VERSION
	.align		4
.L_27:
        /*2cd0*/ 	.byte	0x03, 0x5f
        /*2cd2*/ 	.short	0x0101


	//----- nvinfo : EIATTR_INT_WARP_WIDE_INSTR_OFFSETS
	.align		4
        /*2cd4*/ 	.byte	0x04, 0x31
        /*2cd6*/ 	.short	(.L_29 - .L_28)


	//   ....[0]....
.L_28:
        /*2cd8*/ 	.word	0x000004e0


	//   ....[1]....
        /*2cdc*/ 	.word	0x000004f0


	//   ....[2]....
        /*2ce0*/ 	.word	0x00000580


	//----- nvinfo : EIATTR_COOP_GROUP_MASK_REGIDS
	.align		4
.L_29:
        /*2ce4*/ 	.byte	0x04, 0x29
        /*2ce6*/ 	.short	(.L_31 - .L_30)


	//   ....[0]....
.L_30:
        /*2ce8*/ 	.word	0xffffffff


	//   ....[1]....
        /*2cec*/ 	.word	0xffffffff


	//   ....[2]....
        /*2cf0*/ 	.word	0xffffffff


	//   ....[3]....
        /*2cf4*/ 	.word	0xffffffff


	//   ....[4]....
        /*2cf8*/ 	.word	0xffffffff


	//----- nvinfo : EIATTR_COOP_GROUP_INSTR_OFFSETS
	.align		4
.L_31:
        /*2cfc*/ 	.byte	0x04, 0x28
        /*2cfe*/ 	.short	(.L_33 - .L_32)


	//   ....[0]....
.L_32:
        /*2d00*/ 	.word	0x00000070


	//   ....[1]....
        /*2d04*/ 	.word	0x00000080


	//   ....[2]....
        /*2d08*/ 	.word	0x000001a0


	//   ....[3]....
        /*2d0c*/ 	.word	0x00000390


	//   ....[4]....
        /*2d10*/ 	.word	0x00001150


	//----- nvinfo : EIATTR_REG_RECONFIG
	.align		4
.L_33:
        /*2d14*/ 	.byte	0x01, 0x54
	.zero		2


	//----- nvinfo : EIATTR_SYSCALL_OFFSETS
	.align		4
        /*2d18*/ 	.byte	0x04, 0x46
        /*2d1a*/ 	.short	(.L_35 - .L_34)


	//   ....[0]....
.L_34:
        /*2d1c*/ 	.word	0x00001300


	//----- nvinfo : EIATTR_MBARRIER_INSTR_OFFSETS
	.align		4
.L_35:
        /*2d20*/ 	.byte	0x04, 0x39
        /*2d22*/ 	.short	(.L_37 - .L_36)


	//   ....[0]....
.L_36:
        /*2d24*/ 	.word	0x00000320
        /*2d28*/ 	.word	0x000000ff
        /*2d2c*/ 	.word	0x00000000
        /*2d30*/ 	.short	0x0100
        /*2d32*/ 	.byte	0x08
	.zero		1


	//   ....[1]....
        /*2d34*/ 	.word	0x00000330
        /*2d38*/ 	.word	0x000000ff
        /*2d3c*/ 	.word	0x00000018
        /*2d40*/ 	.short	0x0100
        /*2d42*/ 	.byte	0x08
	.zero		1


	//   ....[2]....
        /*2d44*/ 	.word	0x00000340
        /*2d48*/ 	.word	0x000000ff
        /*2d4c*/ 	.word	0x00000008
        /*2d50*/ 	.short	0x0100
        /*2d52*/ 	.byte	0x08
	.zero		1


	//   ....[3]....
        /*2d54*/ 	.word	0x00000350
        /*2d58*/ 	.word	0x000000ff
        /*2d5c*/ 	.word	0x00000020
        /*2d60*/ 	.short	0x0100
        /*2d62*/ 	.byte	0x08
	.zero		1


	//   ....[4]....
        /*2d64*/ 	.word	0x00000360
        /*2d68*/ 	.word	0x000000ff
        /*2d6c*/ 	.word	0x00000010
        /*2d70*/ 	.short	0x0100
        /*2d72*/ 	.byte	0x08
	.zero		1


	//   ....[5]....
        /*2d74*/ 	.word	0x00000370
        /*2d78*/ 	.word	0x000000ff
        /*2d7c*/ 	.word	0x00000028
        /*2d80*/ 	.short	0x0100
        /*2d82*/ 	.byte	0x08
	.zero		1


	//   ....[6]....
        /*2d84*/ 	.word	0x00000600
        /*2d88*/ 	.word	0x000000ff
        /*2d8c*/ 	.word	0x00000040
        /*2d90*/ 	.short	0x0100
        /*2d92*/ 	.byte	0x10
	.zero		1


	//   ....[7]....
        /*2d94*/ 	.word	0x000006a0
        /*2d98*/ 	.word	0x000000ff
        /*2d9c*/ 	.word	0x00000048
        /*2da0*/ 	.short	0x0100
        /*2da2*/ 	.byte	0x10
	.zero		1


	//   ....[8]....
        /*2da4*/ 	.word	0x000013a0
        /*2da8*/ 	.word	0x00000003
        /*2dac*/ 	.word	0x00000000
        /*2db0*/ 	.short	0x010a
        /*2db2*/ 	.byte	0x3f
	.zero		1


	//   ....[9]....
        /*2db4*/ 	.word	0x000013e0
        /*2db8*/ 	.word	0x00000003
        /*2dbc*/ 	.word	0x00000000
        /*2dc0*/ 	.short	0x010a
        /*2dc2*/ 	.byte	0x3f
	.zero		1


	//   ....[10]....
        /*2dc4*/ 	.word	0x000049d0
        /*2dc8*/ 	.word	0x000000ff
        /*2dcc*/ 	.word	0x00000000
        /*2dd0*/ 	.short	0x010a
        /*2dd2*/ 	.byte	0x08
	.zero		1


	//   ....[11]....
        /*2dd4*/ 	.word	0x00004a10
        /*2dd8*/ 	.word	0x000000ff
        /*2ddc*/ 	.word	0x00000000
        /*2de0*/ 	.short	0x010a
        /*2de2*/ 	.byte	0x08
	.zero		1


	//   ....[12]....
        /*2de4*/ 	.word	0x00008ad0
        /*2de8*/ 	.word	0x000000ff
        /*2dec*/ 	.word	0x00000000
        /*2df0*/ 	.short	0x0101
        /*2df2*/ 	.byte	0x0d
	.zero		1


	//   ....[13]....
        /*2df4*/ 	.word	0x00008ce0
        /*2df8*/ 	.word	0x000000ff
        /*2dfc*/ 	.word	0x00000000
        /*2e00*/ 	.short	0x0101
        /*2e02*/ 	.byte	0x06
	.zero		1


	//   ....[14]....
        /*2e04*/ 	.word	0x00017800
        /*2e08*/ 	.word	0x0000000a
        /*2e0c*/ 	.word	0x00000018
        /*2e10*/ 	.short	0x010a
        /*2e12*/ 	.byte	0x3f
	.zero		1


	//   ....[15]....
        /*2e14*/ 	.word	0x00017b50
        /*2e18*/ 	.word	0x00000002
        /*2e1c*/ 	.word	0x00000048
        /*2e20*/ 	.short	0x0101
        /*2e22*/ 	.byte	0x3f
	.zero		1


	//   ....[16]....
        /*2e24*/ 	.word	0x00018350
        /*2e28*/ 	.word	0x00000005
        /*2e2c*/ 	.word	0x00000000
        /*2e30*/ 	.short	0x010a
        /*2e32*/ 	.byte	0x3f
	.zero		1


	//   ....[17]....
        /*2e34*/ 	.word	0x000183e0
        /*2e38*/ 	.word	0x00000007
        /*2e3c*/ 	.word	0x00000000
        /*2e40*/ 	.short	0x010a
        /*2e42*/ 	.byte	0x3f
	.zero		1


	//   ....[18]....
        /*2e44*/ 	.word	0x00018470
        /*2e48*/ 	.word	0x00000003
        /*2e4c*/ 	.word	0x00000000
        /*2e50*/ 	.short	0x010a
        /*2e52*/ 	.byte	0x3f
	.zero		1


	//   ....[19]....
        /*2e54*/ 	.word	0x000184d0
        /*2e58*/ 	.word	0x00000003
        /*2e5c*/ 	.word	0x00000000
        /*2e60*/ 	.short	0x010a
        /*2e62*/ 	.byte	0x3f
	.zero		1


	//   ....[20]....
        /*2e64*/ 	.word	0x00018530
        /*2e68*/ 	.word	0x00000004
        /*2e6c*/ 	.word	0x00000000
        /*2e70*/ 	.short	0x010a
        /*2e72*/ 	.byte	0x3f
	.zero		1


	//   ....[21]....
        /*2e74*/ 	.word	0x00018600
        /*2e78*/ 	.word	0x0000000a
        /*2e7c*/ 	.word	0x00000018
        /*2e80*/ 	.short	0x010a
        /*2e82*/ 	.byte	0x3f
	.zero		1


	//   ....[22]....
        /*2e84*/ 	.word	0x000186d0
        /*2e88*/ 	.word	0x00000005
        /*2e8c*/ 	.word	0x00000000
        /*2e90*/ 	.short	0x010a
        /*2e92*/ 	.byte	0x3f
	.zero		1


	//   ....[23]....
        /*2e94*/ 	.word	0x00018720
        /*2e98*/ 	.word	0x00000007
        /*2e9c*/ 	.word	0x00000000
        /*2ea0*/ 	.short	0x010a
        /*2ea2*/ 	.byte	0x3f
	.zero		1


	//----- nvinfo : EIATTR_NUM_MBARRIERS
	.align		4
.L_37:
        /*2ea4*/ 	.byte	0x03, 0x38
        /*2ea6*/ 	.short	0x0008


	//----- nvinfo : EIATTR_EXIT_INSTR_OFFSETS
	.align		4
        /*2ea8*/ 	.byte	0x04, 0x1c
        /*2eaa*/ 	.short	(.L_39 - .L_38)


	//   ....[0]....
.L_38:
        /*2eac*/ 	.word	0x00000700


	//   ....[1]....
        /*2eb0*/ 	.word	0x00001070


	//   ....[2]....
        /*2eb4*/ 	.word	0x00016d80


	//   ....[3]....
        /*2eb8*/ 	.word	0x00017490


	//   ....[4]....
        /*2ebc*/ 	.word	0x000184c0


	//----- nvinfo : EIATTR_MAX_THREADS
	.align		4
.L_39:
        /*2ec0*/ 	.byte	0x04, 0x05
        /*2ec2*/ 	.short	(.L_41 - .L_40)
.L_40:
        /*2ec4*/ 	.word	0x00000180
        /*2ec8*/ 	.word	0x00000001
        /*2ecc*/ 	.word	0x00000001


	//----- nvinfo : EIATTR_CRS_STACK_SIZE
	.align		4
.L_41:
        /*2ed0*/ 	.byte	0x04, 0x1e
        /*2ed2*/ 	.short	(.L_43 - .L_42)
.L_42:
        /*2ed4*/ 	.word	0x00000000


	//----- nvinfo : EIATTR_CBANK_PARAM_SIZE
	.align		4
.L_43:
        /*2ed8*/ 	.byte	0x03, 0x19
        /*2eda*/ 	.short	0x0470


	//----- nvinfo : EIATTR_PARAM_CBANK
	.align		4
        /*2edc*/ 	.byte	0x04, 0x0a
        /*2ede*/ 	.short	(.L_45 - .L_44)
	.align		4
.L_44:
        /*2ee0*/ 	.word	index@(.nv.constant0._ZN7cutlass13device_kernelINS_4gemm6kernel13GemmUniversalIN4cute5tupleIJiiiiEEENS1_10collective13CollectiveMmaINS1_34MainloopSm90TmaGmmaWarpSpecializedILi3ENS5_IJNS4_1CILi1EEESB_SB_EEENS1_35KernelTmaWarpSpecializedCooperativeEEENS5_IJNSA_ILi256EEESF_NSA_ILi32EEEEEEfNS5_IJlSB_lEEEfSI_NS4_8TiledMMAINS4_8MMA_AtomIJNS4_4SM904GMMA30MMA_64x256x8_F32TF32TF32_SS_TNILNSM_7ScaleInE1ELSO_1EEEEEENS4_6LayoutINS5_IJNSA_ILi2EEESB_SB_EEENS5_IJSB_NSA_ILi0EEESU_EEEEENS5_IJNS4_10UnderscoreESX_SX_EEEEENS4_13SM90_TMA_LOADENS4_14ComposedLayoutINS4_7SwizzleILi3ELi4ELi3EEENS4_18smem_ptr_flag_bitsILi32EEENSR_INS5_IJNSA_ILi8EEESG_EEENS5_IJSG_SB_EEEEEEEvNS4_8identityES10_S1A_vS1B_EENS_8epilogue10collective6detail29Sm90TmaWarpSpecializedAdapterINS1E_15DefaultEpilogueIfSI_SI_NS1D_6thread17LinearCombinationIfLi1EffLNS1I_9ScaleType4KindE0ELNS_15FloatRoundStyleE2EfEENS1_15EpilogueDefaultEEEEEvvEEEEvNT_6ParamsE)
        /*2ee4*/ 	.short	0x0210
        /*2ee6*/ 	.short	0x0470


	//----- nvinfo : EIATTR_SW_WAR
	.align		4
.L_45:
        /*2ee8*/ 	.byte	0x04, 0x36
        /*2eea*/ 	.short	(.L_47 - .L_46)
.L_46:
        /*2eec*/ 	.word	0x00000008
.L_47:


//--------------------- .nv.callgraph             --------------------------
	.section	.nv.callgraph,"",@"SHT_CUDA_CALLGRAPH"
	.align	4
	.sectionentsize	8
	.align		4
        /*0000*/ 	.word	0x00000000
	.align		4
        /*0004*/ 	.word	0xffffffff
	.align		4
        /*0008*/ 	.word	index@(_ZN7cutlass13device_kernelINS_4gemm6kernel13GemmUniversalIN4cute5tupleIJiiiiEEENS1_10collective13CollectiveMmaINS1_34MainloopSm90TmaGmmaWarpSpecializedILi3ENS5_IJNS4_1CILi1EEESB_SB_EEENS1_35KernelTmaWarpSpecializedCooperativeEEENS5_IJNSA_ILi256EEESF_NSA_ILi32EEEEEEfNS5_IJlSB_lEEEfSI_NS4_8TiledMMAINS4_8MMA_AtomIJNS4_4SM904GMMA30MMA_64x256x8_F32TF32TF32_SS_TNILNSM_7ScaleInE1ELSO_1EEEEEENS4_6LayoutINS5_IJNSA_ILi2EEESB_SB_EEENS5_IJSB_NSA_ILi0EEESU_EEEEENS5_IJNS4_10UnderscoreESX_SX_EEEEENS4_13SM90_TMA_LOADENS4_14ComposedLayoutINS4_7SwizzleILi3ELi4ELi3EEENS4_18smem_ptr_flag_bitsILi32EEENSR_INS5_IJNSA_ILi8EEESG_EEENS5_IJSG_SB_EEEEEEEvNS4_8identityES10_S1A_vS1B_EENS_8epilogue10collective6detail29Sm90TmaWarpSpecializedAdapterINS1E_15DefaultEpilogueIfSI_SI_NS1D_6thread17LinearCombinationIfLi1EffLNS1I_9ScaleType4KindE0ELNS_15FloatRoundStyleE2EfEENS1_15EpilogueDefaultEEEEEvvEEEEvNT_6ParamsE)
	.align		4
        /*000c*/ 	.word	index@(__assertfail)
	.align		4
        /*0010*/ 	.word	0x00000000
	.align		4
        /*0014*/ 	.word	0xfffffffe
	.align		4
        /*0018*/ 	.word	0x00000000
	.align		4
        /*001c*/ 	.word	0xfffffffd
	.align		4
        /*0020*/ 	.word	0x00000000
	.align		4
        /*0024*/ 	.word	0xfffffffc


//--------------------- .nv.constant4             --------------------------
	.section	.nv.constant4,"a",@progbits
	.align	8
	.align		8
.nv.constant4:
        /*0000*/ 	.dword	__assertfail
	.align		8
        /*0008*/ 	.dword	__unnamed_1
	.align		8
        /*0010*/ 	.dword	_ZN40_INTERNAL_dc7604c0_4_k_cu_ab848b75_175364cuda3std3__45__cpo5beginE
	.align		8
        /*0018*/ 	.dword	_ZN40_INTERNAL_dc7604c0_4_k_cu_ab848b75_175364cuda3std3__45__cpo3endE
	.align		8
        /*0020*/ 	.dword	_ZN40_INTERNAL_dc7604c0_4_k_cu_ab848b75_175364cuda3std3__45__cpo6cbeginE
	.align		8
        /*0028*/ 	.dword	_ZN40_INTERNAL_dc7604c0_4_k_cu_ab848b75_175364cuda3std3__45__cpo4cendE
	.align		8
        /*0030*/ 	.dword	_ZN40_INTERNAL_dc7604c0_4_k_cu_ab848b75_175364cuda3std3__442_GLOBAL__N__dc7604c0_4_k_cu_ab848b75_175366ignoreE
	.align		8
        /*0038*/ 	.dword	_ZN40_INTERNAL_dc7604c0_4_k_cu_ab848b75_175364cuda3std3__419piecewise_constructE
	.align		8
        /*0040*/ 	.dword	_ZN40_INTERNAL_dc7604c0_4_k_cu_ab848b75_175364cuda3std3__48in_placeE
	.align		8
        /*0048*/ 	.dword	_ZN40_INTERNAL_dc7604c0_4_k_cu_ab848b75_175364cuda3std6ranges3__45__cpo4swapE
	.align		8
        /*0050*/ 	.dword	_ZN40_INTERNAL_dc7604c0_4_k_cu_ab848b75_175364cuda3std6ranges3__45__cpo9iter_moveE
	.align		8
        /*0058*/ 	.dword	_ZN40_INTERNAL_dc7604c0_4_k_cu_ab848b75_175364cute7productE
	.align		8
        /*0060*/ 	.dword	_ZN40_INTERNAL_dc7604c0_4_k_cu_ab848b75_175364cute1_E
	.align		8
        /*0068*/ 	.dword	$str$22
	.align		8
        /*0070*/ 	.dword	$str$23


//--------------------- .text._ZN7cutlass13device_kernelINS_4gemm6kernel13GemmUniversalIN4cute5tupleIJiiiiEEENS1_10collective13CollectiveMmaINS1_34MainloopSm90TmaGmmaWarpSpecializedILi3ENS5_IJNS4_1CILi1EEESB_SB_EEENS1_35KernelTmaWarpSpecializedCooperativeEEENS5_IJNSA_ILi256EEESF_NSA_ILi32EEEEEEfNS5_IJlSB_lEEEfSI_NS4_8TiledMMAINS4_8MMA_AtomIJNS4_4SM904GMMA30MMA_64x256x8_F32TF32TF32_SS_TNILNSM_7ScaleInE1ELSO_1EEEEEENS4_6LayoutINS5_IJNSA_ILi2EEESB_SB_EEENS5_IJSB_NSA_ILi0EEESU_EEEEENS5_IJNS4_10UnderscoreESX_SX_EEEEENS4_13SM90_TMA_LOADENS4_14ComposedLayoutINS4_7SwizzleILi3ELi4ELi3EEENS4_18smem_ptr_flag_bitsILi32EEENSR_INS5_IJNSA_ILi8EEESG_EEENS5_IJSG_SB_EEEEEEEvNS4_8identityES10_S1A_vS1B_EENS_8epilogue10collective6detail29Sm90TmaWarpSpecializedAdapterINS1E_15DefaultEpilogueIfSI_SI_NS1D_6thread17LinearCombinationIfLi1EffLNS1I_9ScaleType4KindE0ELNS_15FloatRoundStyleE2EfEENS1_15EpilogueDefaultEEEEEvvEEEEvNT_6ParamsE --------------------------
	.section	.text._ZN7cutlass13device_kernelINS_4gemm6kernel13GemmUniversalIN4cute5tupleIJiiiiEEENS1_10collective13CollectiveMmaINS1_34MainloopSm90TmaGmmaWarpSpecializedILi3ENS5_IJNS4_1CILi1EEESB_SB_EEENS1_35KernelTmaWarpSpecializedCooperativeEEENS5_IJNSA_ILi256EEESF_NSA_ILi32EEEEEEfNS5_IJlSB_lEEEfSI_NS4_8TiledMMAINS4_8MMA_AtomIJNS4_4SM904GMMA30MMA_64x256x8_F32TF32TF32_SS_TNILNSM_7ScaleInE1ELSO_1EEEEEENS4_6LayoutINS5_IJNSA_ILi2EEESB_SB_EEENS5_IJSB_NSA_ILi0EEESU_EEEEENS5_IJNS4_10UnderscoreESX_SX_EEEEENS4_13SM90_TMA_LOADENS4_14ComposedLayoutINS4_7SwizzleILi3ELi4ELi3EEENS4_18smem_ptr_flag_bitsILi32EEENSR_INS5_IJNSA_ILi8EEESG_EEENS5_IJSG_SB_EEEEEEEvNS4_8identityES10_S1A_vS1B_EENS_8epilogue10collective6detail29Sm90TmaWarpSpecializedAdapterINS1E_15DefaultEpilogueIfSI_SI_NS1D_6thread17LinearCombinationIfLi1EffLNS1I_9ScaleType4KindE0ELNS_15FloatRoundStyleE2EfEENS1_15EpilogueDefaultEEEEEvvEEEEvNT_6ParamsE,"ax",@progbits
	.align	128
.text._ZN7cutlass13device_kernelINS_4gemm6kernel13GemmUniversalIN4cute5tupleIJiiiiEEENS1_10collective13CollectiveMmaINS1_34MainloopSm90TmaGmmaWarpSpecializedILi3ENS5_IJNS4_1CILi1EEESB_SB_EEENS1_35KernelTmaWarpSpecializedCooperativeEEENS5_IJNSA_ILi256EEESF_NSA_ILi32EEEEEEfNS5_IJlSB_lEEEfSI_NS4_8TiledMMAINS4_8MMA_AtomIJNS4_4SM904GMMA30MMA_64x256x8_F32TF32TF32_SS_TNILNSM_7ScaleInE1ELSO_1EEEEEENS4_6LayoutINS5_IJNSA_ILi2EEESB_SB_EEENS5_IJSB_NSA_ILi0EEESU_EEEEENS5_IJNS4_10UnderscoreESX_SX_EEEEENS4_13SM90_TMA_LOADENS4_14ComposedLayoutINS4_7SwizzleILi3ELi4ELi3EEENS4_18smem_ptr_flag_bitsILi32EEENSR_INS5_IJNSA_ILi8EEESG_EEENS5_IJSG_SB_EEEEEEEvNS4_8identityES10_S1A_vS1B_EENS_8epilogue10collective6detail29Sm90TmaWarpSpecializedAdapterINS1E_15DefaultEpilogueIfSI_SI_NS1D_6thread17LinearCombinationIfLi1EffLNS1I_9ScaleType4KindE0ELNS_15FloatRoundStyleE2EfEENS1_15EpilogueDefaultEEEEEvvEEEEvNT_6ParamsE:
        .type           _ZN7cutlass13device_kernelINS_4gemm6kernel13GemmUniversalIN4cute5tupleIJiiiiEEENS1_10collective13CollectiveMmaINS1_34MainloopSm90TmaGmmaWarpSpecializedILi3ENS5_IJNS4_1CILi1EEESB_SB_EEENS1_35KernelTmaWarpSpecializedCooperativeEEENS5_IJNSA_ILi256EEESF_NSA_ILi32EEEEEEfNS5_IJlSB_lEEEfSI_NS4_8TiledMMAINS4_8MMA_AtomIJNS4_4SM904GMMA30MMA_64x256x8_F32TF32TF32_SS_TNILNSM_7ScaleInE1ELSO_1EEEEEENS4_6LayoutINS5_IJNSA_ILi2EEESB_SB_EEENS5_IJSB_NSA_ILi0EEESU_EEEEENS5_IJNS4_10UnderscoreESX_SX_EEEEENS4_13SM90_TMA_LOADENS4_14ComposedLayoutINS4_7SwizzleILi3ELi4ELi3EEENS4_18smem_ptr_flag_bitsILi32EEENSR_INS5_IJNSA_ILi8EEESG_EEENS5_IJSG_SB_EEEEEEEvNS4_8identityES10_S1A_vS1B_EENS_8epilogue10collective6detail29Sm90TmaWarpSpecializedAdapterINS1E_15DefaultEpilogueIfSI_SI_NS1D_6thread17LinearCombinationIfLi1EffLNS1I_9ScaleType4KindE0ELNS_15FloatRoundStyleE2EfEENS1_15EpilogueDefaultEEEEEvvEEEEvNT_6ParamsE,@function
        .size           _ZN7cutlass13device_kernelINS_4gemm6kernel13GemmUniversalIN4cute5tupleIJiiiiEEENS1_10collective13CollectiveMmaINS1_34MainloopSm90TmaGmmaWarpSpecializedILi3ENS5_IJNS4_1CILi1EEESB_SB_EEENS1_35KernelTmaWarpSpecializedCooperativeEEENS5_IJNSA_ILi256EEESF_NSA_ILi32EEEEEEfNS5_IJlSB_lEEEfSI_NS4_8TiledMMAINS4_8MMA_AtomIJNS4_4SM904GMMA30MMA_64x256x8_F32TF32TF32_SS_TNILNSM_7ScaleInE1ELSO_1EEEEEENS4_6LayoutINS5_IJNSA_ILi2EEESB_SB_EEENS5_IJSB_NSA_ILi0EEESU_EEEEENS5_IJNS4_10UnderscoreESX_SX_EEEEENS4_13SM90_TMA_LOADENS4_14ComposedLayoutINS4_7SwizzleILi3ELi4ELi3EEENS4_18smem_ptr_flag_bitsILi32EEENSR_INS5_IJNSA_ILi8EEESG_EEENS5_IJSG_SB_EEEEEEEvNS4_8identityES10_S1A_vS1B_EENS_8epilogue10collective6detail29Sm90TmaWarpSpecializedAdapterINS1E_15DefaultEpilogueIfSI_SI_NS1D_6thread17LinearCombinationIfLi1EffLNS1I_9ScaleType4KindE0ELNS_15FloatRoundStyleE2EfEENS1_15EpilogueDefaultEEEEEvvEEEEvNT_6ParamsE,(.L_x_574 - _ZN7cutlass13device_kernelINS_4gemm6kernel13GemmUniversalIN4cute5tupleIJiiiiEEENS1_10collective13CollectiveMmaINS1_34MainloopSm90TmaGmmaWarpSpecializedILi3ENS5_IJNS4_1CILi1EEESB_SB_EEENS1_35KernelTmaWarpSpecializedCooperativeEEENS5_IJNSA_ILi256EEESF_NSA_ILi32EEEEEEfNS5_IJlSB_lEEEfSI_NS4_8TiledMMAINS4_8MMA_AtomIJNS4_4SM904GMMA30MMA_64x256x8_F32TF32TF32_SS_TNILNSM_7ScaleInE1ELSO_1EEEEEENS4_6LayoutINS5_IJNSA_ILi2EEESB_SB_EEENS5_IJSB_NSA_ILi0EEESU_EEEEENS5_IJNS4_10UnderscoreESX_SX_EEEEENS4_13SM90_TMA_LOADENS4_14ComposedLayoutINS4_7SwizzleILi3ELi4ELi3EEENS4_18smem_ptr_flag_bitsILi32EEENSR_INS5_IJNSA_ILi8EEESG_EEENS5_IJSG_SB_EEEEEEEvNS4_8identityES10_S1A_vS1B_EENS_8epilogue10collective6detail29Sm90TmaWarpSpecializedAdapterINS1E_15DefaultEpilogueIfSI_SI_NS1D_6thread17LinearCombinationIfLi1EffLNS1I_9ScaleType4KindE0ELNS_15FloatRoundStyleE2EfEENS1_15EpilogueDefaultEEEEEvvEEEEvNT_6ParamsE)
        .other          _ZN7cutlass13device_kernelINS_4gemm6kernel13GemmUniversalIN4cute5tupleIJiiiiEEENS1_10collective13CollectiveMmaINS1_34MainloopSm90TmaGmmaWarpSpecializedILi3ENS5_IJNS4_1CILi1EEESB_SB_EEENS1_35KernelTmaWarpSpecializedCooperativeEEENS5_IJNSA_ILi256EEESF_NSA_ILi32EEEEEEfNS5_IJlSB_lEEEfSI_NS4_8TiledMMAINS4_8MMA_AtomIJNS4_4SM904GMMA30MMA_64x256x8_F32TF32TF32_SS_TNILNSM_7ScaleInE1ELSO_1EEEEEENS4_6LayoutINS5_IJNSA_ILi2EEESB_SB_EEENS5_IJSB_NSA_ILi0EEESU_EEEEENS5_IJNS4_10UnderscoreESX_SX_EEEEENS4_13SM90_TMA_LOADENS4_14ComposedLayoutINS4_7SwizzleILi3ELi4ELi3EEENS4_18smem_ptr_flag_bitsILi32EEENSR_INS5_IJNSA_ILi8EEESG_EEENS5_IJSG_SB_EEEEEEEvNS4_8identityES10_S1A_vS1B_EENS_8epilogue10collective6detail29Sm90TmaWarpSpecializedAdapterINS1E_15DefaultEpilogueIfSI_SI_NS1D_6thread17LinearCombinationIfLi1EffLNS1I_9ScaleType4KindE0ELNS_15FloatRoundStyleE2EfEENS1_15EpilogueDefaultEEEEEvvEEEEvNT_6ParamsE,@"STO_CUDA_ENTRY STV_DEFAULT"
_ZN7cutlass13device_kernelINS_4gemm6kernel13GemmUniversalIN4cute5tupleIJiiiiEEENS1_10collective13CollectiveMmaINS1_34MainloopSm90TmaGmmaWarpSpecializedILi3ENS5_IJNS4_1CILi1EEESB_SB_EEENS1_35KernelTmaWarpSpecializedCooperativeEEENS5_IJNSA_ILi256EEESF_NSA_ILi32EEEEEEfNS5_IJlSB_lEEEfSI_NS4_8TiledMMAINS4_8MMA_AtomIJNS4_4SM904GMMA30MMA_64x256x8_F32TF32TF32_SS_TNILNSM_7ScaleInE1ELSO_1EEEEEENS4_6LayoutINS5_IJNSA_ILi2EEESB_SB_EEENS5_IJSB_NSA_ILi0EEESU_EEEEENS5_IJNS4_10UnderscoreESX_SX_EEEEENS4_13SM90_TMA_LOADENS4_14ComposedLayoutINS4_7SwizzleILi3ELi4ELi3EEENS4_18smem_ptr_flag_bitsILi32EEENSR_INS5_IJNSA_ILi8EEESG_EEENS5_IJSG_SB_EEEEEEEvNS4_8identityES10_S1A_vS1B_EENS_8epilogue10collective6detail29Sm90TmaWarpSpecializedAdapterINS1E_15DefaultEpilogueIfSI_SI_NS1D_6thread17LinearCombinationIfLi1EffLNS1I_9ScaleType4KindE0ELNS_15FloatRoundStyleE2EfEENS1_15EpilogueDefaultEEEEEvvEEEEvNT_6ParamsE:
[----:B------:R-:W0:Y:S02]  /*0000*/  LDC R1, c[0x0][0x28] ;  /* 0x00000a00ff017b82 */ /* 0x000e240000000800 */
[----:B0-----:R-:W-:Y:S01]  /*0010*/  IADD3 R1, R1, -0x780, RZ ;  /* 0xfffff88001017810 */ /* 0x001fe20007ffe0ff */
[----:B------:R-:W0:Y:S01]  /*0020*/  S2R R2, SR_TID.X ;  /* 0x0000000000027919 */ /* 0x000e220000002100 */
[----:B------:R-:W-:Y:S01]  /*0030*/  ELECT P0, URZ, PT ;  /* 0x00000000003f782f */ /* 0x000fe20003800000 */
[----:B------:R-:W-:Y:S01]  /*0040*/  BSSY B0, `(.L_x_0) ;  /* 0x0000015000007945 */ /* 0x000fe20003800000 */
[--C-:B0-----:R-:W-:Y:S02]  /*0050*/  SHF.R.U32.HI R0, RZ, 0x5, R2.reuse ;  /* 0x00000005ff007819 */ /* 0x101fe40000011602 */
[----:B------:R-:W-:-:S03]  /*0060*/  SHF.R.U32.HI R160, RZ, 0x7, R2 ;  /* 0x00000007ffa07819 */ /* 0x000fc60000011602 */
[----:B------:R-:W0:Y:S04]  /*0070*/  SHFL.IDX PT, R3, R0, RZ, 0x1f ;  /* 0x00001fff00037589 */ /* 0x000e2800000e0000 */
[----:B------:R-:W1:Y:S01]  /*0080*/  SHFL.IDX PT, R2, R160, RZ, 0x1f ;  /* 0x00001fffa0027589 */ /* 0x000e6200000e0000 */
[----:B0-----:R-:W-:Y:S02]  /*0090*/  R2UR UR10, R3 ;  /* 0x00000000030a72ca */ /* 0x001fe400000e0000 */
[----:B-1----:R-:W-:-:S11]  /*00a0*/  R2UR UR5, R2 ;  /* 0x00000000020572ca */ /* 0x002fd600000e0000 */
[----:B------:R-:W-:Y:S02]  /*00b0*/  USHF.R.S32.HI UR4, URZ, 0x1f, UR10 ;  /* 0x0000001f3f047899 */ /* 0x000fe4000801140a */
[----:B------:R-:W-:Y:S02]  /*00c0*/  ISETP.NE.OR P0, PT, RZ, UR10, !P0 ;  /* 0x0000000aff007c0c */ /* 0x000fe4000c705670 */
[----:B------:R-:W-:-:S04]  /*00d0*/  ULEA.HI UR4, UR4, UR10, URZ, 0x2 ;  /* 0x0000000a04047291 */ /* 0x000fc8000f8f103f */
[----:B------:R-:W-:-:S04]  /*00e0*/  ULOP3.LUT UR4, UR4, 0xfffffffc, URZ, 0xc0, !UPT ;  /* 0xfffffffc04047892 */ /* 0x000fc8000f8ec03f */
[----:B------:R-:W-:-:S03]  /*00f0*/  UIADD3 UR10, UR10, -UR4, URZ ;  /* 0x800000040a0a7290 */ /* 0x000fc6000fffe03f */
[----:B------:R-:W-:Y:S09]  /*0100*/  @P0 BRA `(.L_x_1) ;  /* 0x0000000000200947 */ /* 0x000ff20003800000 */
[----:B------:R-:W-:Y:S02]  /*0110*/  ULDC.64 UR6, c[0x0][0x198] ;  /* 0x0000660000067ab9 */ /* 0x000fe40000000a00 */
[----:B------:R-:W-:Y:S02]  /*0120*/  UIADD3 UR8, UP0, UR6, 0xf0, URZ ;  /* 0x000000f006087890 */ /* 0x000fe4000ff1e03f */
[----:B------:R-:W-:Y:S02]  /*0130*/  UIADD3 UR6, UP1, UR6, 0x1f0, URZ ;  /* 0x000001f006067890 */ /* 0x000fe4000ff3e03f */
[----:B------:R-:W-:Y:S02]  /*0140*/  UIADD3.X UR9, URZ, UR7, URZ, UP0, !UPT ;  /* 0x000000073f097290 */ /* 0x000fe400087fe43f */
[----:B------:R-:W-:-:S07]  /*0150*/  UIADD3.X UR7, URZ, UR7, URZ, UP1, !UPT ;  /* 0x000000073f077290 */ /* 0x000fce0008ffe43f */
[----:B------:R0:W-:Y:S02]  /*0160*/  UTMACCTL.PF [UR8] ;  /* 0x00000000080079b9 */ /* 0x0001e40008040000 */
[----:B------:R0:W-:Y:S02]  /*0170*/  UTMACCTL.PF [UR6] ;  /* 0x00000000060079b9 */ /* 0x0001e40008040000 */
[----:B0-----:R-:W-:Y:S01]  /*0180*/  NOP ;  /* 0x0000000000007918 */ /* 0x001fe20000000000 */
.L_x_1:
[----:B------:R-:W-:Y:S05]  /*0190*/  BSYNC B0 ;  /* 0x0000000000007941 */ /* 0x000fea0003800000 */
.L_x_0:
[----:B------:R-:W0:Y:S01]  /*01a0*/  SHFL.IDX PT, R2, R0, RZ, 0x1f ;  /* 0x00001fff00027589 */ /* 0x000e2200000e0000 */
[----:B------:R-:W-:Y:S01]  /*01b0*/  UISETP.NE.AND UP0, UPT, UR10, 0x3, UPT ;  /* 0x000000030a00788c */ /* 0x000fe2000bf05270 */
[----:B------:R-:W-:Y:S01]  /*01c0*/  ISETP.NE.AND P1, PT, RZ, UR5, PT ;  /* 0x00000005ff007c0c */ /* 0x000fe2000bf25270 */
[----:B------:R-:W-:Y:S02]  /*01d0*/  UIADD3 UR18, UR5, -0x1, URZ ;  /* 0xffffffff05127890 */ /* 0x000fe4000fffe03f */
[----:B------:R-:W-:Y:S02]  /*01e0*/  UISETP.EQ.OR UP0, UPT, UR10, URZ, !UP0 ;  /* 0x0000003f0a00728c */ /* 0x000fe4000c702670 */
[----:B------:R-:W-:Y:S02]  /*01f0*/  UISETP.GE.U32.AND UP1, UPT, UR18, 0x2, UPT ;  /* 0x000000021200788c */ /* 0x000fe4000bf26070 */
[----:B------:R-:W-:-:S04]  /*0200*/  UISETP.EQ.AND UP0, UPT, UR5, URZ, UP0 ;  /* 0x0000003f0500728c */ /* 0x000fc80008702270 */
[----:B------:R-:W-:-:S04]  /*0210*/  USEL UR40, URZ, 0x1, !UP0 ;  /* 0x000000013f287887 */ /* 0x000fc8000c000000 */
[----:B------:R-:W-:Y:S01]  /*0220*/  USEL UR40, UR40, 0x2, UP1 ;  /* 0x0000000228287887 */ /* 0x000fe20008800000 */
[----:B0-----:R-:W-:-:S13]  /*0230*/  ISETP.NE.AND P0, PT, R2, RZ, PT ;  /* 0x000000ff0200720c */ /* 0x001fda0003f05270 */
[----:B------:R-:W-:Y:S05]  /*0240*/  @P0 BRA `(.L_x_2) ;  /* 0x0000000000500947 */ /* 0x000fea0003800000 */
[----:B------:R-:W0:Y:S01]  /*0250*/  S2UR UR8, SR_CgaCtaId ;  /* 0x00000000000879c3 */ /* 0x000e220000008800 */
[----:B------:R-:W-:Y:S01]  /*0260*/  UMOV UR4, 0x400 ;  /* 0x0000040000047882 */ /* 0x000fe20000000000 */
[----:B------:R-:W-:Y:S01]  /*0270*/  UMOV UR5, 0x1 ;  /* 0x0000000100057882 */ /* 0x000fe20000000000 */
[----:B------:R-:W-:Y:S01]  /*0280*/  UMOV UR6, 0x100 ;  /* 0x0000010000067882 */ /* 0x000fe20000000000 */
[----:B------:R-:W-:Y:S01]  /*0290*/  ELECT P0, URZ, PT ;  /* 0x00000000003f782f */ /* 0x000fe20003800000 */
[----:B------:R-:W-:-:S04]  /*02a0*/  UIADD3 UR6, -UR6, 0x100000, URZ ;  /* 0x0010000006067890 */ /* 0x000fc8000fffe13f */
[----:B------:R-:W-:Y:S02]  /*02b0*/  USHF.L.U32 UR7, UR6, 0xb, URZ ;  /* 0x0000000b06077899 */ /* 0x000fe4000800063f */
[----:B------:R-:W-:Y:S02]  /*02c0*/  USHF.L.U32 UR6, UR6, 0x1, URZ ;  /* 0x0000000106067899 */ /* 0x000fe4000800063f */
[----:B0-----:R-:W-:Y:S02]  /*02d0*/  ULEA UR8, UR8, UR4, 0x18 ;  /* 0x0000000408087291 */ /* 0x001fe4000f8ec03f */
[----:B------:R-:W-:-:S04]  /*02e0*/  UIADD3 UR4, -UR5, 0x100000, URZ ;  /* 0x0010000005047890 */ /* 0x000fc8000fffe13f */
[----:B------:R-:W-:Y:S02]  /*02f0*/  USHF.L.U32 UR5, UR4, 0xb, URZ ;  /* 0x0000000b04057899 */ /* 0x000fe4000800063f */
[----:B------:R-:W-:Y:S01]  /*0300*/  USHF.L.U32 UR4, UR4, 0x1, URZ ;  /* 0x0000000104047899 */ /* 0x000fe2000800063f */
[----:B------:R-:W0:Y:S11]  /*0310*/  FENCE.VIEW.ASYNC.S ;  /* 0x00000000000073c6 */ /* 0x000e360000000000 */
[----:B0-----:R0:W1:Y:S01]  /*0320*/  SYNCS.EXCH.64 URZ, [UR8], UR4 ;  /* 0x00000004083f75b2 */ /* 0x0010620008000100 */
[----:B------:R0:W2:Y:S01]  /*0330*/  SYNCS.EXCH.64 URZ, [UR8+0x18], UR6 ;  /* 0x00001806083f75b2 */ /* 0x0000a20008000100 */
[----:B------:R0:W3:Y:S01]  /*0340*/  SYNCS.EXCH.64 URZ, [UR8+0x8], UR4 ;  /* 0x00000804083f75b2 */ /* 0x0000e20008000100 */
[----:B------:R0:W4:Y:S01]  /*0350*/  SYNCS.EXCH.64 URZ, [UR8+0x20], UR6 ;  /* 0x00002006083f75b2 */ /* 0x0001220008000100 */
[----:B------:R0:W0:Y:S01]  /*0360*/  SYNCS.EXCH.64 URZ, [UR8+0x10], UR4 ;  /* 0x00001004083f75b2 */ /* 0x0000220008000100 */
[----:B------:R0:W0:Y:S01]  /*0370*/  SYNCS.EXCH.64 URZ, [UR8+0x28], UR6 ;  /* 0x00002806083f75b2 */ /* 0x0000220008000100 */
[----:B------:R-:W-:Y:S01]  /*0380*/  NOP ;  /* 0x0000000000007918 */ /* 0x000fe20000000000 */
.L_x_2:
[----:B------:R-:W5:Y:S01]  /*0390*/  SHFL.IDX PT, R0, R0, RZ, 0x1f ;  /* 0x00001fff00007589 */ /* 0x000f6200000e0000 */
[----:B------:R-:W-:Y:S01]  /*03a0*/  ELECT P0, URZ, PT ;  /* 0x00000000003f782f */ /* 0x000fe20003800000 */
[----:B------:R-:W1:Y:S01]  /*03b0*/  S2UR UR17, SR_CTAID.Y ;  /* 0x00000000001179c3 */ /* 0x000e620000002600 */
[----:B0-----:R-:W-:Y:S01]  /*03c0*/  ULDC UR5, c[0x0][0x65c] ;  /* 0x0001970000057ab9 */ /* 0x001fe20000000800 */
[----:B------:R-:W-:Y:S01]  /*03d0*/  UMOV UR12, 0x20 ;  /* 0x00000020000c7882 */ /* 0x000fe20000000000 */
[----:B------:R-:W-:Y:S01]  /*03e0*/  UISETP.NE.AND UP2, UPT, UR5, 0x1, UPT ;  /* 0x000000010500788c */ /* 0x000fe2000bf45270 */
[----:B------:R-:W-:Y:S01]  /*03f0*/  NOP ;  /* 0x0000000000007918 */ /* 0x000fe20000000000 */
[----:B------:R-:W-:Y:S02]  /*0400*/  NOP ;  /* 0x0000000000007918 */ /* 0x000fe40000000000 */
[----:B------:R-:W-:Y:S01]  /*0410*/  UP2UR UR45, UPR, URZ, 0x4 ;  /* 0x000000043f2d7883 */ /* 0x000fe20008000000 */
[----:B------:R-:W0:Y:S01]  /*0420*/  S2UR UR4, SR_CTAID.X ;  /* 0x00000000000479c3 */ /* 0x000e220000002500 */
[----:B------:R-:W-:-:S02]  /*0430*/  PLOP3.LUT P2, PT, PT, PT, UP2, 0x80, 0x0 ;  /* 0x000000000000781c */ /* 0x000fc40003f4f028 */
[----:B------:R-:W-:Y:S02]  /*0440*/  PLOP3.LUT P4, PT, PT, PT, UP2, 0x80, 0x0 ;  /* 0x000000000000781c */ /* 0x000fe40003f8f028 */
[----:B------:R-:W-:Y:S01]  /*0450*/  PLOP3.LUT P3, PT, PT, PT, UP2, 0x80, 0x0 ;  /* 0x000000000000781c */ /* 0x000fe20003f6f028 */
[----:B------:R-:W-:Y:S01]  /*0460*/  @UP2 ULDC UR14, c[0x0][0x10] ;  /* 0x00000400000e2ab9 */ /* 0x000fe20000000800 */
[----:B------:R-:W-:Y:S01]  /*0470*/  @UP2 UMOV UR9, URZ ;  /* 0x0000003f00092c82 */ /* 0x000fe20008000000 */
[----:B------:R-:W-:Y:S01]  /*0480*/  @!UP2 ULDC UR11, c[0x0][0xc] ;  /* 0x00000300000baab9 */ /* 0x000fe20000000800 */
[----:B-----5:R-:W-:Y:S01]  /*0490*/  ISETP.NE.OR P0, PT, R0, RZ, !P0 ;  /* 0x000000ff0000720c */ /* 0x020fe20004705670 */
[----:B-1----:R-:W-:Y:S02]  /*04a0*/  @UP2 UMOV UR7, UR17 ;  /* 0x0000001100072c82 */ /* 0x002fe40008000000 */
[----:B------:R-:W-:Y:S01]  /*04b0*/  @UP2 UMOV UR8, UR7 ;  /* 0x0000000700082c82 */ /* 0x000fe20008000000 */
[----:B------:R-:W-:Y:S01]  /*04c0*/  @!UP2 UMOV UR7, UR17 ;  /* 0x000000110007ac82 */ /* 0x000fe20008000000 */
[----:B0-----:R-:W-:-:S08]  /*04d0*/  @UP2 UIMAD.WIDE.U32 UR14, UR4, UR14, UR8 ;  /* 0x0000000e040e22a5 */ /* 0x001fd0000f8e0008 */
[----:B------:R-:W-:Y:S01]  /*04e0*/  VOTEU.ALL UP0, P0 ;  /* 0x00000000003f7886 */ /* 0x000fe20000000000 */
[----:B------:R-:W-:Y:S01]  /*04f0*/  VOTEU.ALL UP1, P0 ;  /* 0x00000000003f7886 */ /* 0x000fe20000020000 */
[----:B------:R-:W-:Y:S01]  /*0500*/  IMAD.U32 R2, RZ, RZ, UR14 ;  /* 0x0000000eff027e24 */ /* 0x000fe2000f8e00ff */
[----:B------:R-:W-:Y:S02]  /*0510*/  MOV R3, UR15 ;  /* 0x0000000f00037c02 */ /* 0x000fe40008000f00 */
[----:B------:R-:W0:Y:S01]  /*0520*/  @!UP0 S2UR UR6, SR_CgaCtaId ;  /* 0x00000000000689c3 */ /* 0x000e220000008800 */
[----:B------:R-:W-:Y:S01]  /*0530*/  @!UP0 UMOV UR5, 0x400 ;  /* 0x0000040000058882 */ /* 0x000fe20000000000 */
[----:B------:R-:W-:-:S04]  /*0540*/  @!UP0 UIADD3 UR12, -UR12, 0x100000, URZ ;  /* 0x001000000c0c8890 */ /* 0x000fc8000fffe13f */
[----:B------:R-:W-:Y:S02]  /*0550*/  @!UP0 USHF.L.U32 UR13, UR12, 0xb, URZ ;  /* 0x0000000b0c0d8899 */ /* 0x000fe4000800063f */
[----:B------:R-:W-:Y:S02]  /*0560*/  @!UP0 USHF.L.U32 UR12, UR12, 0x1, URZ ;  /* 0x000000010c0c8899 */ /* 0x000fe4000800063f */
[----:B0-----:R-:W-:Y:S01]  /*0570*/  @!UP0 ULEA UR16, UR6, UR5, 0x18 ;  /* 0x0000000506108291 */ /* 0x001fe2000f8ec03f */
[----:B------:R-:W-:Y:S01]  /*0580*/  VOTEU.ALL UP0, P0 ;  /* 0x00000000003f7886 */ /* 0x000fe20000000000 */
[----:B------:R-:W-:Y:S01]  /*0590*/  PLOP3.LUT P0, PT, PT, PT, UP2, 0x80, 0x0 ;  /* 0x000000000000781c */ /* 0x000fe20003f0f028 */
[----:B------:R-:W-:Y:S01]  /*05a0*/  UMOV UR5, URZ ;  /* 0x0000003f00057c82 */ /* 0x000fe20008000000 */
[----:B------:R-:W-:Y:S01]  /*05b0*/  @UP2 UMOV UR6, URZ ;  /* 0x0000003f00062c82 */ /* 0x000fe20008000000 */
[----:B------:R-:W-:Y:S02]  /*05c0*/  @!UP2 UIMAD.WIDE.U32 UR8, UR11, UR7, UR4 ;  /* 0x000000070b08a2a5 */ /* 0x000fe4000f8e0004 */
[----:B------:R-:W-:-:S04]  /*05d0*/  @UP2 UIADD3 UR6, UR15, UR6, URZ ;  /* 0x000000060f062290 */ /* 0x000fc8000fffe03f */
[----:B------:R-:W-:Y:S01]  /*05e0*/  MOV R5, UR9 ;  /* 0x0000000900057c02 */ /* 0x000fe20008000f00 */
[----:B------:R-:W0:Y:S02]  /*05f0*/  FENCE.VIEW.ASYNC.S ;  /* 0x00000000000073c6 */ /* 0x000e240000000000 */
[----:B0-----:R0:W2:Y:S01]  /*0600*/  @!UP0 SYNCS.EXCH.64 URZ, [UR16+0x40], UR12 ;  /* 0x0000400c103f85b2 */ /* 0x0010a20008000100 */
[----:B------:R-:W-:Y:S01]  /*0610*/  @P2 MOV R6, UR6 ;  /* 0x0000000600062c02 */ /* 0x000fe20008000f00 */
[----:B------:R-:W-:Y:S01]  /*0620*/  IMAD.U32 R4, RZ, RZ, UR8 ;  /* 0x00000008ff047e24 */ /* 0x000fe2000f8e00ff */
[----:B------:R-:W-:Y:S01]  /*0630*/  @!P4 MOV R6, R5 ;  /* 0x000000050006c202 */ /* 0x000fe20000000f00 */
[----:B------:R-:W-:Y:S01]  /*0640*/  @P0 IMAD.MOV.U32 R7, RZ, RZ, R2 ;  /* 0x000000ffff070224 */ /* 0x000fe200078e0002 */
[----:B------:R-:W-:Y:S01]  /*0650*/  MOV R3, UR9 ;  /* 0x0000000900037c02 */ /* 0x000fe20008000f00 */
[----:B------:R-:W-:Y:S02]  /*0660*/  IMAD.U32 R2, RZ, RZ, UR8 ;  /* 0x00000008ff027e24 */ /* 0x000fe4000f8e00ff */
[----:B------:R0:W-:Y:S02]  /*0670*/  STL [R1+0x200], R6 ;  /* 0x0002000601007387 */ /* 0x0001e40000100800 */
[----:B------:R-:W-:-:S05]  /*0680*/  @!P3 IMAD.MOV.U32 R7, RZ, RZ, R2 ;  /* 0x000000ffff07b224 */ /* 0x000fca00078e0002 */
[----:B------:R0:W-:Y:S01]  /*0690*/  STL [R1+0x204], R7 ;  /* 0x0002040701007387 */ /* 0x0001e20000100800 */
[----:B------:R0:W2:Y:S01]  /*06a0*/  @!UP1 SYNCS.EXCH.64 URZ, [UR16+0x48], UR12 ;  /* 0x0000480c103f95b2 */ /* 0x0000a20008000100 */
[----:B------:R-:W-:Y:S01]  /*06b0*/  NOP ;  /* 0x0000000000007918 */ /* 0x000fe20000000000 */
[----:B--234-:R-:W-:Y:S06]  /*06c0*/  BAR.SYNC.DEFER_BLOCKING 0x0 ;  /* 0x0000000000007b1d */ /* 0x01cfec0000010000 */
[----:B------:R-:W-:Y:S05]  /*06d0*/  @!P1 BRA `(.L_x_3) ;  /* 0x0000016400ac9947 */ /* 0x000fea0003800000 */
[----:B------:R-:W-:-:S06]  /*06e0*/  UISETP.GT.U32.AND UP0, UPT, UR18, 0x1, UPT ;  /* 0x000000011200788c */ /* 0x000fcc000bf04070 */
[----:B------:R-:W-:-:S13]  /*06f0*/  PLOP3.LUT P0, PT, PT, PT, UP0, 0x80, 0x0 ;  /* 0x000000000000781c */ /* 0x000fda0003f0f008 */
[----:B0-----:R-:W-:Y:S05]  /*0700*/  @P0 EXIT ;  /* 0x000000000000094d */ /* 0x001fea0003800000 */
[----:B------:R-:W-:Y:S01]  /*0710*/  ULDC.64 UR8, c[0x0][0x650] ;  /* 0x0001940000087ab9 */ /* 0x000fe20000000a00 */
[----:B------:R-:W-:Y:S01]  /*0720*/  UMOV UR41, 0xffffffff ;  /* 0xffffffff00297882 */ /* 0x000fe20000000000 */
[----:B------:R-:W-:Y:S01]  /*0730*/  ISETP.GE.U32.AND P0, PT, R7, UR8, PT ;  /* 0x0000000807007c0c */ /* 0x000fe2000bf06070 */
[----:B------:R-:W-:Y:S01]  /*0740*/  UMOV UR42, 0xffffffff ;  /* 0xffffffff002a7882 */ /* 0x000fe20000000000 */
[----:B------:R-:W-:Y:S01]  /*0750*/  UMOV UR43, 0xffffffff ;  /* 0xffffffff002b7882 */ /* 0x000fe20000000000 */
[----:B------:R-:W-:Y:S02]  /*0760*/  PRMT R0, RZ, 0x7610, R0 ;  /* 0x00007610ff007816 */ /* 0x000fe40000000000 */
[----:B------:R-:W-:-:S13]  /*0770*/  ISETP.GE.U32.AND.EX P0, PT, R6, UR9, PT, P0 ;  /* 0x0000000906007c0c */ /* 0x000fda000bf06100 */
[----:B------:R-:W-:Y:S05]  /*0780*/  @P0 BRA `(.L_x_4) ;  /* 0x0000000400800947 */ /* 0x000fea0003800000 */
[----:B------:R-:W-:Y:S01]  /*0790*/  I2FP.F32.U32 R0, UR4 ;  /* 0x0000000400007c45 */ /* 0x000fe20008201000 */
[----:B------:R-:W-:Y:S01]  /*07a0*/  ULDC.64 UR16, c[0x0][0x628] ;  /* 0x00018a0000107ab9 */ /* 0x000fe20000000a00 */
[----:B------:R-:W-:Y:S01]  /*07b0*/  ULDC UR6, c[0x0][0x150] ;  /* 0x0000540000067ab9 */ /* 0x000fe20000000800 */
[----:B------:R-:W-:Y:S01]  /*07c0*/  ISETP.NE.U32.AND P0, PT, RZ, UR16, PT ;  /* 0x00000010ff007c0c */ /* 0x000fe2000bf05070 */
[----:B------:R-:W-:Y:S01]  /*07d0*/  ULDC UR15, c[0x0][0x630] ;  /* 0x00018c00000f7ab9 */ /* 0x000fe20000000800 */
[----:B------:R-:W-:Y:S01]  /*07e0*/  FMUL R0, R0, UR6 ;  /* 0x0000000600007c20 */ /* 0x000fe20008400000 */
[----:B------:R-:W-:Y:S01]  /*07f0*/  R2UR UR18, R7 ;  /* 0x00000000071272ca */ /* 0x000fe200000e0000 */
[----:B------:R-:W-:Y:S01]  /*0800*/  ULDC UR20, c[0x0][0x154] ;  /* 0x0000550000147ab9 */ /* 0x000fe20000000800 */
[----:B------:R-:W-:Y:S01]  /*0810*/  ISETP.NE.AND.EX P0, PT, RZ, UR17, PT, P0 ;  /* 0x00000011ff007c0c */ /* 0x000fe2000bf05300 */
[----:B------:R0:W1:Y:S01]  /*0820*/  F2I.U32.TRUNC.NTZ R2, R0 ;  /* 0x0000000000027305 */ /* 0x000062000020f000 */
[----:B------:R-:W-:-:S02]  /*0830*/  R2UR UR19, R6 ;  /* 0x00000000061372ca */ /* 0x000fc400000e0000 */
[----:B------:R-:W-:Y:S02]  /*0840*/  R2UR UR8, R7 ;  /* 0x00000000070872ca */ /* 0x000fe400000e0000 */
[----:B------:R-:W-:-:S07]  /*0850*/  R2UR UR9, R6 ;  /* 0x00000000060972ca */ /* 0x000fce00000e0000 */
[----:B0-----:R-:W-:Y:S08]  /*0860*/  @!P0 BRA `(.L_x_5) ;  /* 0x0000000000308947 */ /* 0x001ff00003800000 */
[----:B------:R-:W-:Y:S01]  /*0870*/  R2UR UR8, R7 ;  /* 0x00000000070872ca */ /* 0x000fe200000e0000 */
[----:B------:R-:W-:Y:S01]  /*0880*/  ULDC UR6, c[0x0][0x634] ;  /* 0x00018d0000067ab9 */ /* 0x000fe20000000800 */
[----:B------:R-:W-:-:S11]  /*0890*/  R2UR UR14, R6 ;  /* 0x00000000060e72ca */ /* 0x000fd600000e0000 */
[----:B------:R-:W-:-:S04]  /*08a0*/  UIADD3 UR6, UP0, UR8, UR6, URZ ;  /* 0x0000000608067290 */ /* 0x000fc8000ff1e03f */
[----:B------:R-:W-:-:S04]  /*08b0*/  UIADD3.X UR14, URZ, UR14, URZ, UP0, !UPT ;  /* 0x0000000e3f0e7290 */ /* 0x000fc800087fe43f */
[----:B------:R-:W-:-:S04]  /*08c0*/  UIMAD.WIDE.U32 UR8, UR14, UR16, URZ ;  /* 0x000000100e0872a5 */ /* 0x000fc8000f8e003f */
[----:B------:R-:W-:Y:S02]  /*08d0*/  UIMAD.WIDE.U32 UR10, UP0, UR6, UR17, UR8 ;  /* 0x00000011060a72a5 */ /* 0x000fe4000f800008 */
[----:B------:R-:W-:Y:S02]  /*08e0*/  UIMAD.WIDE.U32 UR8, UR6, UR16, URZ ;  /* 0x00000010060872a5 */ /* 0x000fe4000f8e003f */
[----:B------:R-:W-:Y:S02]  /*08f0*/  UIADD3.X UR13, URZ, URZ, URZ, UP0, !UPT ;  /* 0x0000003f3f0d7290 */ /* 0x000fe400087fe43f */
[----:B------:R-:W-:Y:S01]  /*0900*/  UIADD3 URZ, UP0, UR9, UR10, URZ ;  /* 0x0000000a093f7290 */ /* 0x000fe2000ff1e03f */
[----:B------:R-:W-:-:S03]  /*0910*/  UMOV UR12, UR11 ;  /* 0x0000000b000c7c82 */ /* 0x000fc60008000000 */
[----:B------:R-:W-:-:S12]  /*0920*/  UIMAD.WIDE.U32.X UR8, UR14, UR17, UR12, UP0 ;  /* 0x000000110e0872a5 */ /* 0x000fd800080e040c */
.L_x_5:
[----:B------:R-:W-:Y:S01]  /*0930*/  USHF.R.U64 UR43, UR8, UR15, UR9 ;  /* 0x0000000f082b7299 */ /* 0x000fe20008001209 */
[----:B------:R-:W-:Y:S01]  /*0940*/  I2FP.F32.U32 R0, UR7 ;  /* 0x0000000700007c45 */ /* 0x000fe20008201000 */
[----:B------:R-:W-:Y:S01]  /*0950*/  USHF.R.U32.HI UR5, URZ, UR15, UR9 ;  /* 0x0000000f3f057299 */ /* 0x000fe20008011609 */
[----:B-1----:R-:W-:Y:S01]  /*0960*/  R2UR UR12, R2 ;  /* 0x00000000020c72ca */ /* 0x002fe200000e0000 */
[----:B------:R-:W-:Y:S02]  /*0970*/  UIADD3 UR6, UP0, URZ, -UR43, URZ ;  /* 0x8000002b3f067290 */ /* 0x000fe4000ff1e03f */
[----:B------:R-:W-:Y:S01]  /*0980*/  FMUL R0, R0, UR20 ;  /* 0x0000001400007c20 */ /* 0x000fe20008400000 */
[----:B------:R-:W-:Y:S01]  /*0990*/  ULDC.64 UR8, c[0x0][0x620] ;  /* 0x0001880000087ab9 */ /* 0x000fe20000000a00 */
[----:B------:R-:W-:Y:S01]  /*09a0*/  UIADD3.X UR5, URZ, ~UR5, URZ, UP0, !UPT ;  /* 0x800000053f057290 */ /* 0x000fe200087fe43f */
[----:B------:R-:W-:Y:S01]  /*09b0*/  UMOV UR10, UR18 ;  /* 0x00000012000a7c82 */ /* 0x000fe20008000000 */
[----:B------:R-:W-:-:S02]  /*09c0*/  UMOV UR11, UR19 ;  /* 0x00000013000b7c82 */ /* 0x000fc40008000000 */
[----:B------:R-:W-:Y:S01]  /*09d0*/  UIMAD UR5, UR5, UR8, URZ ;  /* 0x00000008050572a4 */ /* 0x000fe2000f8e023f */
[----:B------:R-:W0:Y:S01]  /*09e0*/  F2I.U32.TRUNC.NTZ R0, R0 ;  /* 0x0000000000007305 */ /* 0x000e22000020f000 */
[----:B------:R-:W-:Y:S02]  /*09f0*/  UIMAD.WIDE.U32 UR10, UR6, UR8, UR10 ;  /* 0x00000008060a72a5 */ /* 0x000fe4000f8e000a */
[----:B------:R-:W-:Y:S01]  /*0a00*/  UIMAD UR6, UR6, UR9, UR5 ;  /* 0x00000009060672a4 */ /* 0x000fe2000f8e0205 */
[----:B------:R-:W-:Y:S01]  /*0a10*/  ULDC UR21, c[0x0][0x658] ;  /* 0x0001960000157ab9 */ /* 0x000fe20000000800 */
[----:B------:R-:W-:Y:S02]  /*0a20*/  UMOV UR19, 0xffffffff ;  /* 0xffffffff00137882 */ /* 0x000fe40000000000 */
[----:B------:R-:W-:Y:S01]  /*0a30*/  UIADD3 UR6, UR11, UR6, URZ ;  /* 0x000000060b067290 */ /* 0x000fe2000fffe03f */
[----:B------:R-:W-:Y:S01]  /*0a40*/  ULDC UR15, c[0x0][0x618] ;  /* 0x00018600000f7ab9 */ /* 0x000fe20000000800 */
[----:B------:R-:W-:Y:S01]  /*0a50*/  ULDC.64 UR8, c[0x0][0x640] ;  /* 0x0001900000087ab9 */ /* 0x000fe20000000a00 */
[----:B------:R-:W-:Y:S01]  /*0a60*/  USHF.L.U32 UR11, UR19, UR21, URZ ;  /* 0x00000015130b7299 */ /* 0x000fe2000800063f */
[----:B------:R-:W-:Y:S01]  /*0a70*/  ISETP.NE.U32.AND P0, PT, RZ, UR8, PT ;  /* 0x00000008ff007c0c */ /* 0x000fe2000bf05070 */
[----:B------:R-:W-:-:S02]  /*0a80*/  USHF.R.U64 UR19, UR10, UR15, UR6 ;  /* 0x0000000f0a137299 */ /* 0x000fc40008001206 */
[----:B------:R-:W-:Y:S01]  /*0a90*/  USHF.R.U32.HI UR10, URZ, UR15, UR6 ;  /* 0x0000000f3f0a7299 */ /* 0x000fe20008011606 */
[----:B0-----:R-:W-:Y:S01]  /*0aa0*/  R2UR UR14, R0 ;  /* 0x00000000000e72ca */ /* 0x001fe200000e0000 */
[----:B------:R-:W-:Y:S01]  /*0ab0*/  ULDC UR17, c[0x0][0x608] ;  /* 0x0001820000117ab9 */ /* 0x000fe20000000800 */
[----:B------:R-:W-:Y:S01]  /*0ac0*/  ISETP.NE.AND.EX P0, PT, RZ, UR9, PT, P0 ;  /* 0x00000009ff007c0c */ /* 0x000fe2000bf05300 */
[----:B------:R-:W-:Y:S02]  /*0ad0*/  USHF.R.U64 UR23, UR19, UR17, UR10 ;  /* 0x0000001113177299 */ /* 0x000fe4000800120a */
[----:B------:R-:W-:Y:S01]  /*0ae0*/  USHF.R.U32.HI UR10, URZ, UR17, UR10 ;  /* 0x000000113f0a7299 */ /* 0x000fe2000801160a */
[----:B------:R-:W-:Y:S01]  /*0af0*/  UMOV UR16, 0x1 ;  /* 0x0000000100107882 */ /* 0x000fe20000000000 */
[----:B------:R-:W-:Y:S02]  /*0b00*/  UIADD3 UR12, -UR12, URZ, URZ ;  /* 0x0000003f0c0c7290 */ /* 0x000fe4000fffe13f */
[----:B------:R-:W-:-:S02]  /*0b10*/  USHF.R.U64 UR24, UR23, UR21, UR10 ;  /* 0x0000001517187299 */ /* 0x000fc4000800120a */
[----:B------:R-:W-:Y:S01]  /*0b20*/  USHF.L.U32 UR6, UR16, UR21, URZ ;  /* 0x0000001510067299 */ /* 0x000fe2000800063f */
[----:B------:R-:W-:Y:S01]  /*0b30*/  ULDC UR13, c[0x0][0x144] ;  /* 0x00005100000d7ab9 */ /* 0x000fe20000000800 */
[----:B------:R-:W-:Y:S01]  /*0b40*/  ULDC UR5, c[0x0][0x600] ;  /* 0x0001800000057ab9 */ /* 0x000fe20000000800 */
[----:B------:R-:W-:Y:S02]  /*0b50*/  ULOP3.LUT UR16, URZ, UR11, URZ, 0x33, !UPT ;  /* 0x0000000b3f107292 */ /* 0x000fe4000f8e333f */
[----:B------:R-:W-:Y:S02]  /*0b60*/  USHF.R.U32.HI UR11, URZ, UR21, UR10 ;  /* 0x000000153f0b7299 */ /* 0x000fe4000801160a */
[----:B------:R-:W-:Y:S02]  /*0b70*/  UIADD3 UR18, UR5, -0x1, URZ ;  /* 0xffffffff05127890 */ /* 0x000fe4000fffe03f */
[----:B------:R-:W-:Y:S02]  /*0b80*/  UIADD3 UR20, -UR14, URZ, URZ ;  /* 0x0000003f0e147290 */ /* 0x000fe4000fffe13f */
[----:B------:R-:W-:Y:S01]  /*0b90*/  UIMAD UR4, UR13, UR12, UR4 ;  /* 0x0000000c0d0472a4 */ /* 0x000fe2000f8e0204 */
[----:B------:R-:W-:Y:S01]  /*0ba0*/  ULDC UR25, c[0x0][0x148] ;  /* 0x0000520000197ab9 */ /* 0x000fe20000000800 */
[----:B------:R-:W-:Y:S01]  /*0bb0*/  ULDC UR21, c[0x0][0x648] ;  /* 0x0001920000157ab9 */ /* 0x000fe20000000800 */
[----:B------:R-:W-:Y:S01]  /*0bc0*/  ULDC UR22, c[0x0][0x638] ;  /* 0x00018e0000167ab9 */ /* 0x000fe20000000800 */
[----:B------:R-:W-:Y:S01]  /*0bd0*/  UMOV UR10, UR24 ;  /* 0x00000018000a7c82 */ /* 0x000fe20008000000 */
[----:B------:R-:W-:Y:S07]  /*0be0*/  @!P0 BRA `(.L_x_6) ;  /* 0x0000000000308947 */ /* 0x000fee0003800000 */
[----:B------:R-:W-:Y:S02]  /*0bf0*/  ULDC UR14, c[0x0][0x64c] ;  /* 0x00019300000e7ab9 */ /* 0x000fe40000000800 */
        /* <DEDUP_REMOVED lines=8> */
[----:B------:R-:W-:-:S07]  /*0c80*/  UIMAD.WIDE.U32.X UR8, UR17, UR9, UR14, UP0 ;  /* 0x00000009110872a5 */ /* 0x000fce00080e040e */
[----:B------:R-:W-:Y:S01]  /*0c90*/  UMOV UR10, UR8 ;  /* 0x00000008000a7c82 */ /* 0x000fe20008000000 */
[----:B------:R-:W-:-:S05]  /*0ca0*/  UMOV UR11, UR9 ;  /* 0x00000009000b7c82 */ /* 0x000fca0008000000 */
.L_x_6:
[----:B------:R-:W-:Y:S01]  /*0cb0*/  UISETP.NE.AND UP0, UPT, UR45, URZ, UPT ;  /* 0x0000003f2d00728c */ /* 0x000fe2000bf05270 */
[----:B------:R-:W-:Y:S01]  /*0cc0*/  IMAD.MOV.U32 R0, RZ, RZ, 0x1 ;  /* 0x00000001ff007424 */ /* 0x000fe200078e00ff */
[----:B------:R-:W-:Y:S02]  /*0cd0*/  USHF.R.U64 UR8, UR10, UR21, UR11 ;  /* 0x000000150a087299 */ /* 0x000fe4000800120b */
[----:B------:R-:W-:Y:S02]  /*0ce0*/  ULOP3.LUT UR16, UR23, UR16, URZ, 0xc0, !UPT ;  /* 0x0000001017107292 */ /* 0x000fe4000f8ec03f */
[----:B------:R-:W-:Y:S02]  /*0cf0*/  ULOP3.LUT UR18, UR19, UR18, URZ, 0xc0, !UPT ;  /* 0x0000001213127292 */ /* 0x000fe4000f8ec03f */
[----:B------:R-:W-:-:S03]  /*0d00*/  UIMAD UR16, UR6, UR8, UR16 ;  /* 0x00000008061072a4 */ /* 0x000fc6000f8e0210 */
[----:B------:R-:W-:Y:S02]  /*0d10*/  @UP0 UIMAD UR4, UR25, UR20, UR7 ;  /* 0x00000014190402a4 */ /* 0x000fe4000f8e0207 */
[----:B------:R-:W-:-:S04]  /*0d20*/  UIADD3 UR7, -UR8, URZ, URZ ;  /* 0x0000003f08077290 */ /* 0x000fc8000fffe13f */
[----:B------:R-:W-:-:S03]  /*0d30*/  UIMAD UR6, UR7, UR22, UR24 ;  /* 0x00000016070672a4 */ /* 0x000fc6000f8e0218 */
[----:B------:R-:W-:Y:S01]  /*0d40*/  ULDC UR7, c[0x0][0x610] ;  /* 0x0001840000077ab9 */ /* 0x000fe20000000800 */
[----:B------:R-:W-:Y:S02]  /*0d50*/  UIMAD UR6, UR6, UR5, UR18 ;  /* 0x00000005060672a4 */ /* 0x000fe4000f8e0212 */
[----:B------:R-:W-:-:S04]  /*0d60*/  UIMAD UR4, UR16, UR7, UR4 ;  /* 0x00000007100472a4 */ /* 0x000fc8000f8e0204 */
[----:B------:R-:W-:Y:S02]  /*0d70*/  USEL UR42, UR6, UR4, !UP0 ;  /* 0x00000004062a7287 */ /* 0x000fe4000c000000 */
[----:B------:R-:W-:-:S12]  /*0d80*/  USEL UR41, UR4, UR6, !UP0 ;  /* 0x0000000604297287 */ /* 0x000fd8000c000000 */
.L_x_4:
[----:B------:R-:W-:-:S08]  /*0d90*/  NOP ;  /* 0x0000000000007918 */ /* 0x000fd00000000000 */
[----:B------:R-:W0:Y:S02]  /*0da0*/  USETMAXREG.TRY_ALLOC.CTAPOOL UP0, 0xf0 ;  /* 0x000000f0000079c8 */ /* 0x000e240008000600 */
[----:B0-----:R-:W-:-:S13]  /*0db0*/  PLOP3.LUT P0, PT, PT, PT, UP0, 0x80, 0x0 ;  /* 0x000000000000781c */ /* 0x001fda0003f0f008 */
[----:B------:R-:W-:Y:S05]  /*0dc0*/  @!P0 BRA `(.L_x_4) ;  /* 0xfffffffc00f08947 */ /* 0x000fea000383ffff */
[----:B------:R-:W-:Y:S01]  /*0dd0*/  ULDC.64 UR4, c[0x0][0x598] ;  /* 0x0001660000047ab9 */ /* 0x000fe20000000a00 */
[----:B------:R-:W-:Y:S01]  /*0de0*/  ULDC.64 UR36, c[0x0][0x208] ;  /* 0x0000820000247ab9 */ /* 0x000fe20000000a00 */
[----:B------:R-:W-:-:S04]  /*0df0*/  ISETP.NE.U32.AND P0, PT, RZ, UR4, PT ;  /* 0x00000004ff007c0c */ /* 0x000fc8000bf05070 */
[----:B------:R-:W-:-:S13]  /*0e00*/  ISETP.NE.AND.EX P0, PT, RZ, UR5, PT, P0 ;  /* 0x00000005ff007c0c */ /* 0x000fda000bf05300 */
[----:B------:R-:W-:Y:S05]  /*0e10*/  @!P0 BRA `(.L_x_7) ;  /* 0x00000000001c8947 */ /* 0x000fea0003800000 */
[----:B------:R-:W0:Y:S02]  /*0e20*/  LDC.64 R2, c[0x0][0x598] ;  /* 0x00016600ff027b82 */ /* 0x000e240000000a00 */
[----:B0-----:R-:W2:Y:S02]  /*0e30*/  LDG.E.64 R2, desc[UR36][R2.64] ;  /* 0x0000002402027981 */ /* 0x001ea4000c1e1b00 */
[----:B--2---:R-:W-:-:S04]  /*0e40*/  ISETP.NE.U32.AND P0, PT, R2, RZ, PT ;  /* 0x000000ff0200720c */ /* 0x004fc80003f05070 */
[----:B------:R-:W-:-:S13]  /*0e50*/  ISETP.NE.AND.EX P0, PT, R3, RZ, PT, P0 ;  /* 0x000000ff0300720c */ /* 0x000fda0003f05300 */
[----:B------:R-:W-:Y:S05]  /*0e60*/  @!P0 BRA `(.L_x_7) ;  /* 0x0000000000088947 */ /* 0x000fea0003800000 */
[----:B------:R0:W5:Y:S01]  /*0e70*/  LD.E R2, desc[UR36][R2.64] ;  /* 0x0000002402027980 */ /* 0x000162000c101900 */
[----:B------:R-:W-:Y:S05]  /*0e80*/  BRA `(.L_x_8) ;  /* 0x0000000000247947 */ /* 0x000fea0003800000 */
.L_x_7:
[----:B------:R-:W-:Y:S02]  /*0e90*/  ULDC.64 UR4, c[0x0][0x588] ;  /* 0x0001620000047ab9 */ /* 0x000fe40000000a00 */
[----:B------:R-:W-:-:S04]  /*0ea0*/  ISETP.NE.U32.AND P0, PT, RZ, UR4, PT ;  /* 0x00000004ff007c0c */ /* 0x000fc8000bf05070 */
[----:B------:R-:W-:-:S13]  /*0eb0*/  ISETP.NE.AND.EX P0, PT, RZ, UR5, PT, P0 ;  /* 0x00000005ff007c0c */ /* 0x000fda000bf05300 */
[----:B------:R-:W-:Y:S05]  /*0ec0*/  @!P0 BRA `(.L_x_9) ;  /* 0x00000000000c8947 */ /* 0x000fea0003800000 */
[----:B------:R-:W0:Y:S02]  /*0ed0*/  LDC.64 R2, c[0x0][0x588] ;  /* 0x00016200ff027b82 */ /* 0x000e240000000a00 */
[----:B0-----:R1:W5:Y:S01]  /*0ee0*/  LDG.E R2, desc[UR36][R2.64] ;  /* 0x0000002402027981 */ /* 0x001362000c1e1900 */
[----:B------:R-:W-:Y:S05]  /*0ef0*/  BRA `(.L_x_8) ;  /* 0x0000000000087947 */ /* 0x000fea0003800000 */
.L_x_9:
[----:B------:R-:W-:Y:S02]  /*0f00*/  ULDC UR4, c[0x0][0x580] ;  /* 0x0001600000047ab9 */ /* 0x000fe40000000800 */
[----:B------:R-:W-:-:S07]  /*0f10*/  MOV R2, UR4 ;  /* 0x0000000400027c02 */ /* 0x000fce0008000f00 */
.L_x_8:
[----:B------:R-:W-:Y:S02]  /*0f20*/  ULDC.64 UR4, c[0x0][0x5a0] ;  /* 0x0001680000047ab9 */ /* 0x000fe40000000a00 */
[----:B------:R-:W-:-:S04]  /*0f30*/  ISETP.NE.U32.AND P0, PT, RZ, UR4, PT ;  /* 0x00000004ff007c0c */ /* 0x000fc8000bf05070 */
[----:B------:R-:W-:-:S13]  /*0f40*/  ISETP.NE.AND.EX P0, PT, RZ, UR5, PT, P0 ;  /* 0x00000005ff007c0c */ /* 0x000fda000bf05300 */
[----:B------:R-:W-:Y:S05]  /*0f50*/  @!P0 BRA `(.L_x_10) ;  /* 0x00000000001c8947 */ /* 0x000fea0003800000 */
[----:B------:R-:W2:Y:S02]  /*0f60*/  LDC.64 R4, c[0x0][0x5a0] ;  /* 0x00016800ff047b82 */ /* 0x000ea40000000a00 */
[----:B--2---:R-:W2:Y:S02]  /*0f70*/  LDG.E.64 R4, desc[UR36][R4.64] ;  /* 0x0000002404047981 */ /* 0x004ea4000c1e1b00 */
[----:B--2---:R-:W-:-:S04]  /*0f80*/  ISETP.NE.U32.AND P0, PT, R4, RZ, PT ;  /* 0x000000ff0400720c */ /* 0x004fc80003f05070 */
[----:B------:R-:W-:-:S13]  /*0f90*/  ISETP.NE.AND.EX P0, PT, R5, RZ, PT, P0 ;  /* 0x000000ff0500720c */ /* 0x000fda0003f05300 */
[----:B------:R-:W-:Y:S05]  /*0fa0*/  @!P0 BRA `(.L_x_10) ;  /* 0x0000000000088947 */ /* 0x000fea0003800000 */
[----:B------:R2:W5:Y:S01]  /*0fb0*/  LD.E R16, desc[UR36][R4.64] ;  /* 0x0000002404107980 */ /* 0x000562000c101900 */
[----:B------:R-:W-:Y:S05]  /*0fc0*/  BRA `(.L_x_11) ;  /* 0x0000000000247947 */ /* 0x000fea0003800000 */
.L_x_10:
[----:B------:R-:W-:Y:S02]  /*0fd0*/  ULDC.64 UR4, c[0x0][0x590] ;  /* 0x0001640000047ab9 */ /* 0x000fe40000000a00 */
[----:B------:R-:W-:-:S04]  /*0fe0*/  ISETP.NE.U32.AND P0, PT, RZ, UR4, PT ;  /* 0x00000004ff007c0c */ /* 0x000fc8000bf05070 */
[----:B------:R-:W-:-:S13]  /*0ff0*/  ISETP.NE.AND.EX P0, PT, RZ, UR5, PT, P0 ;  /* 0x00000005ff007c0c */ /* 0x000fda000bf05300 */
[----:B------:R-:W-:Y:S05]  /*1000*/  @!P0 BRA `(.L_x_12) ;  /* 0x00000000000c8947 */ /* 0x000fea0003800000 */
[----:B------:R-:W2:Y:S02]  /*1010*/  LDC.64 R16, c[0x0][0x590] ;  /* 0x00016400ff107b82 */ /* 0x000ea40000000a00 */
[----:B--2---:R3:W5:Y:S01]  /*1020*/  LDG.E R16, desc[UR36][R16.64] ;  /* 0x0000002410107981 */ /* 0x004762000c1e1900 */
[----:B------:R-:W-:Y:S05]  /*1030*/  BRA `(.L_x_11) ;  /* 0x0000000000087947 */ /* 0x000fea0003800000 */
.L_x_12:
[----:B------:R-:W-:Y:S02]  /*1040*/  ULDC UR4, c[0x0][0x584] ;  /* 0x0001610000047ab9 */ /* 0x000fe40000000800 */
[----:B------:R-:W-:-:S07]  /*1050*/  IMAD.U32 R16, RZ, RZ, UR4 ;  /* 0x00000004ff107e24 */ /* 0x000fce000f8e00ff */
.L_x_11:
[----:B------:R-:W-:-:S13]  /*1060*/  LOP3.LUT P0, RZ, R0, 0xff, RZ, 0xc0, !PT ;  /* 0x000000ff00ff7812 */ /* 0x000fda000780c0ff */
[----:B------:R-:W-:Y:S05]  /*1070*/  @!P0 EXIT ;  /* 0x000000000000894d */ /* 0x000fea0003800000 */
[----:B------:R-:W-:Y:S01]  /*1080*/  ULDC UR4, c[0x0][0x28c] ;  /* 0x0000a30000047ab9 */ /* 0x000fe20000000800 */
[----:B------:R-:W-:Y:S01]  /*1090*/  UMOV UR38, URZ ;  /* 0x0000003f00267c82 */ /* 0x000fe20008000000 */
[----:B------:R-:W-:Y:S01]  /*10a0*/  UIADD3 UR4, UR4, 0x1f, URZ ;  /* 0x0000001f04047890 */ /* 0x000fe2000fffe03f */
[----:B------:R-:W-:-:S03]  /*10b0*/  UMOV UR39, URZ ;  /* 0x0000003f00277c82 */ /* 0x000fc60008000000 */
[----:B------:R-:W-:-:S04]  /*10c0*/  USHF.R.S32.HI UR5, URZ, 0x1f, UR4 ;  /* 0x0000001f3f057899 */ /* 0x000fc80008011404 */
[----:B------:R-:W-:-:S04]  /*10d0*/  ULEA.HI UR5, UR5, UR4, URZ, 0x5 ;  /* 0x0000000405057291 */ /* 0x000fc8000f8f283f */
[----:B------:R-:W-:-:S12]  /*10e0*/  USHF.R.S32.HI UR44, URZ, 0x5, UR5 ;  /* 0x000000053f2c7899 */ /* 0x000fd80008011405 */
.L_x_540:
[----:B----4-:R-:W4:Y:S01]  /*10f0*/  S2R R0, SR_TID.X ;  /* 0x0000000000007919 */ /* 0x010f220000002100 */
[----:B0-----:R-:W0:Y:S01]  /*1100*/  S2UR UR6, SR_CgaCtaId ;  /* 0x00000000000679c3 */ /* 0x001e220000008800 */
[----:B------:R-:W-:Y:S02]  /*1110*/  UMOV UR46, 0x400 ;  /* 0x00000400002e7882 */ /* 0x000fe40000000000 */
[----:B0-----:R-:W-:Y:S01]  /*1120*/  ULEA UR46, UR6, UR46, 0x18 ;  /* 0x0000002e062e7291 */ /* 0x001fe2000f8ec03f */
[----:B----4-:R-:W-:-:S04]  /*1130*/  LOP3.LUT R0, R0, 0x80, RZ, 0xc0, !PT ;  /* 0x0000008000007812 */ /* 0x010fc800078ec0ff */
[----:B------:R-:W-:-:S06]  /*1140*/  SHF.R.U32.HI R0, RZ, 0x7, R0 ;  /* 0x00000007ff007819 */ /* 0x000fcc0000011600 */
[----:B------:R-:W0:Y:S02]  /*1150*/  SHFL.IDX PT, R0, R0, RZ, 0x1f ;  /* 0x00001fff00007589 */ /* 0x000e2400000e0000 */
[----:B0-----:R-:W-:-:S13]  /*1160*/  R2UR UR4, R0 ;  /* 0x00000000000472ca */ /* 0x001fda00000e0000 */
[----:B------:R-:W-:-:S04]  /*1170*/  ULEA.HI UR5, UR4, UR4, URZ, 0x1 ;  /* 0x0000000404057291 */ /* 0x000fc8000f8f083f */
[----:B------:R-:W-:-:S04]  /*1180*/  ULOP3.LUT UR5, UR5, 0x7fffe, URZ, 0xc0, !UPT ;  /* 0x0007fffe05057892 */ /* 0x000fc8000f8ec03f */
[----:B------:R-:W-:-:S03]  /*1190*/  UIADD3 UR5, UR4, -UR5, URZ ;  /* 0x8000000504057290 */ /* 0x000fc6000fffe03f */
[----:B------:R-:W-:Y:S01]  /*11a0*/  ULDC UR4, c[0x0][0x28c] ;  /* 0x0000a30000047ab9 */ /* 0x000fe20000000800 */
[----:B------:R-:W-:Y:S01]  /*11b0*/  ULEA UR5, UR5, UR46, 0xd ;  /* 0x0000002e05057291 */ /* 0x000fe2000f8e683f */
[----:B------:R-:W-:-:S03]  /*11c0*/  ISETP.LT.AND P0, PT, RZ, UR4, PT ;  /* 0x00000004ff007c0c */ /* 0x000fc6000bf01270 */
[----:B------:R-:W-:-:S04]  /*11d0*/  UIADD3 UR5, UR5, 0x100, URZ ;  /* 0x0000010005057890 */ /* 0x000fc8000fffe03f */
[----:B------:R-:W-:-:S04]  /*11e0*/  USHF.R.U32.HI UR5, URZ, 0x4, UR5 ;  /* 0x000000043f057899 */ /* 0x000fc80008011605 */
[----:B------:R-:W-:Y:S02]  /*11f0*/  ULOP3.LUT UR47, UR5, 0x3fff, URZ, 0xc0, !UPT ;  /* 0x00003fff052f7892 */ /* 0x000fe4000f8ec03f */
[----:B-123--:R-:W-:Y:S10]  /*1200*/  @P0 BRA `(.L_x_13) ;  /* 0x0000000000400947 */ /* 0x00eff40003800000 */
[----:B------:R-:W-:Y:S01]  /*1210*/  MOV R0, 0x0 ;  /* 0x0000000000007802 */ /* 0x000fe20000000f00 */
[----:B------:R-:W-:Y:S01]  /*1220*/  ULDC.64 UR4, c[0x4][0x68] ;  /* 0x01001a0000047ab9 */ /* 0x000fe20000000a00 */
[----:B------:R-:W-:Y:S01]  /*1230*/  ULDC.64 UR6, c[0x4][0x8] ;  /* 0x0100020000067ab9 */ /* 0x000fe20000000a00 */
[----:B--2---:R-:W-:Y:S01]  /*1240*/  MOV R4, UR4 ;  /* 0x0000000400047c02 */ /* 0x004fe20008000f00 */
[----:B------:R0:W2:Y:S01]  /*1250*/  LDC.64 R14, c[0x4][R0] ;  /* 0x01000000000e7b82 */ /* 0x0000a20000000a00 */
[----:B------:R-:W-:Y:S01]  /*1260*/  IMAD.U32 R5, RZ, RZ, UR5 ;  /* 0x00000005ff057e24 */ /* 0x000fe2000f8e00ff */
[----:B------:R-:W-:Y:S01]  /*1270*/  ULDC.64 UR4, c[0x4][0x70] ;  /* 0x01001c0000047ab9 */ /* 0x000fe20000000a00 */
[----:B------:R-:W-:Y:S01]  /*1280*/  MOV R10, UR6 ;  /* 0x00000006000a7c02 */ /* 0x000fe20008000f00 */
[----:B------:R-:W-:Y:S01]  /*1290*/  IMAD.U32 R7, RZ, RZ, UR5 ;  /* 0x00000005ff077e24 */ /* 0x000fe2000f8e00ff */
[----:B------:R-:W-:Y:S01]  /*12a0*/  MOV R6, UR4 ;  /* 0x0000000400067c02 */ /* 0x000fe20008000f00 */
[----:B------:R-:W-:Y:S01]  /*12b0*/  IMAD.U32 R11, RZ, RZ, UR7 ;  /* 0x00000007ff0b7e24 */ /* 0x000fe2000f8e00ff */
[----:B------:R-:W-:Y:S01]  /*12c0*/  MOV R8, 0x1e1 ;  /* 0x000001e100087802 */ /* 0x000fe20000000f00 */
[----:B------:R-:W-:Y:S01]  /*12d0*/  IMAD.MOV.U32 R12, RZ, RZ, 0x1 ;  /* 0x00000001ff0c7424 */ /* 0x000fe200078e00ff */
[----:B0-----:R-:W-:-:S07]  /*12e0*/  MOV R13, RZ ;  /* 0x000000ff000d7202 */ /* 0x001fce0000000f00 */
[----:B------:R-:W-:-:S07]  /*12f0*/  LEPC R20, `(.L_x_13) ;  /* 0x000000001014794e */ /* 0x000fce0000000000 */
[----:B-123-5:R-:W-:Y:S05]  /*1300*/  CALL.ABS.NOINC R14 ;  /* 0x000000000e007343 */ /* 0x02efea0003c00000 */
.L_x_13:
[----:B------:R-:W-:-:S06]  /*1310*/  ULOP3.LUT UR4, UR40, 0x1, URZ, 0xfc, !UPT ;  /* 0x0000000128047892 */ /* 0x000fcc000f8efc3f */
[----:B------:R-:W-:-:S05]  /*1320*/  IMAD.U32 R0, RZ, RZ, UR4 ;  /* 0x00000004ff007e24 */ /* 0x000fca000f8e00ff */
[----:B------:R-:W-:-:S13]  /*1330*/  ISETP.NE.AND P0, PT, R0, 0x3, PT ;  /* 0x000000030000780c */ /* 0x000fda0003f05270 */
[----:B------:R-:W-:Y:S05]  /*1340*/  @!P0 BRA `(.L_x_14) ;  /* 0x0000000000048947 */ /* 0x000fea0003800000 */
[----:B------:R-:W-:Y:S01]  /*1350*/  BPT.TRAP 0x1 ;  /* 0x000000040000795c */ /* 0x000fe20000300000 */
.L_x_14:
[----:B------:R-:W-:Y:S01]  /*1360*/  IMAD.U32 R0, RZ, RZ, UR38 ;  /* 0x00000026ff007e24 */ /* 0x000fe2000f8e00ff */
[----:B-1----:R-:W-:-:S04]  /*1370*/  MOV R3, UR39 ;  /* 0x0000002700037c02 */ /* 0x002fc80008000f00 */
[----:B------:R-:W-:Y:S02]  /*1380*/  LEA R3, R3, UR46, 0x3 ;  /* 0x0000002e03037c11 */ /* 0x000fe4000f8e18ff */
[----:B------:R-:W-:-:S04]  /*1390*/  SHF.L.U32 R0, R0, 0x1f, RZ ;  /* 0x0000001f00007819 */ /* 0x000fc800000006ff */
[----:B------:R0:W1:Y:S01]  /*13a0*/  SYNCS.PHASECHK.TRANS64.TRYWAIT P1, [R3+URZ], R0 ;  /* 0x00000000030075a7 */ /* 0x000062000802017f */
[----:B------:R-:W-:Y:S05]  /*13b0*/  @!P0 BRA `(.L_x_15) ;  /* 0x0000000000048947 */ /* 0x000fea0003800000 */
[----:B------:R-:W-:Y:S01]  /*13c0*/  BPT.TRAP 0x1 ;  /* 0x000000040000795c */ /* 0x000fe20000300000 */
.L_x_15:
[----:B-1----:R-:W-:Y:S05]  /*13d0*/  @P1 BRA `(.L_x_16) ;  /* 0x0000000000081947 */ /* 0x002fea0003800000 */
[----:B------:R-:W1:Y:S02]  /*13e0*/  SYNCS.PHASECHK.TRANS64.TRYWAIT P1, [R3+URZ], R0 ;  /* 0x00000000030075a7 */ /* 0x000e64000802017f */
[----:B-1----:R-:W-:Y:S05]  /*13f0*/  @!P1 BRA `(.L_x_17) ;  /* 0x0000017000349947 */ /* 0x002fea0003800000 */
.L_x_16:
[----:B------:R-:W-:-:S04]  /*1400*/  UISETP.LT.AND UP0, UPT, UR44, 0x1, UPT ;  /* 0x000000012c00788c */ /* 0x000fc8000bf01270 */
[----:B------:R-:W-:-:S04]  /*1410*/  USEL UR4, UR44, 0x1, UP0 ;  /* 0x000000012c047887 */ /* 0x000fc80008000000 */
[----:B------:R-:W-:-:S06]  /*1420*/  UIADD3 UR4, UR44, -UR4, URZ ;  /* 0x800000042c047290 */ /* 0x000fcc000fffe03f */
[----:B01----:R-:W-:Y:S01]  /*1430*/  MOV R0, UR4 ;  /* 0x0000000400007c02 */ /* 0x003fe20008000f00 */
[----:B------:R-:W-:Y:S05]  /*1440*/  WARPSYNC.ALL ;  /* 0x0000000000007948 */ /* 0x000fea0003800000 */
[----:B------:R-:W-:Y:S01]  /*1450*/  ISETP.GE.AND P1, PT, R0, 0x1, PT ;  /* 0x000000010000780c */ /* 0x000fe20003f26270 */
[----:B------:R-:W-:Y:S01]  /*1460*/  UIADD3 UR46, UR46, 0x18100, URZ ;  /* 0x000181002e2e7890 */ /* 0x000fe2000fffe03f */
[----:B------:R-:W-:Y:S01]  /*1470*/  WARPGROUP.ARRIVE ;  /* 0x00000000000079c5 */ /* 0x000fe20000000000 */
[----:B------:R-:W-:Y:S01]  /*1480*/  ULOP3.LUT UR4, UR47, 0x10000, URZ, 0xfc, !UPT ;  /* 0x000100002f047892 */ /* 0x000fe2000f8efc3f */
[----:B-----5:R0:W-:Y:S01]  /*1490*/  STL [R1+0x2c4], R16 ;  /* 0x0002c41001007387 */ /* 0x0201e20000100800 */
[----:B------:R-:W-:-:S02]  /*14a0*/  USHF.R.U32.HI UR46, URZ, 0x4, UR46 ;  /* 0x000000043f2e7899 */ /* 0x000fc4000801162e */
[----:B------:R-:W-:Y:S01]  /*14b0*/  ULEA UR6, UR39, UR4, 0xb ;  /* 0x0000000427067291 */ /* 0x000fe2000f8e583f */
[----:B------:R1:W-:Y:S01]  /*14c0*/  STL [R1+0x2c0], R2 ;  /* 0x0002c00201007387 */ /* 0x0003e20000100800 */
[----:B------:R-:W-:Y:S01]  /*14d0*/  ULOP3.LUT UR5, UR46, 0x3fff, URZ, 0xc0, !UPT ;  /* 0x00003fff2e057892 */ /* 0x000fe2000f8ec03f */
[----:B------:R-:W-:Y:S01]  /*14e0*/  UMOV UR9, 0x40000040 ;  /* 0x4000004000097882 */ /* 0x000fe20000000000 */
[----:B------:R-:W-:Y:S02]  /*14f0*/  UMOV UR11, 0x40000040 ;  /* 0x40000040000b7882 */ /* 0x000fe40000000000 */
[----:B------:R-:W-:Y:S01]  /*1500*/  ULOP3.LUT UR5, UR5, 0x10000, URZ, 0xfc, !UPT ;  /* 0x0001000005057892 */ /* 0x000fe2000f8efc3f */
[----:B------:R4:W-:Y:S01]  /*1510*/  STL [R1+0x2bc], R0 ;  /* 0x0002bc0001007387 */ /* 0x0009e20000100800 */
[----:B------:R-:W-:Y:S02]  /*1520*/  UMOV UR8, UR6 ;  /* 0x0000000600087c82 */ /* 0x000fe40008000000 */
[----:B------:R-:W-:-:S07]  /*1530*/  ULEA UR7, UR39, UR5, 0xb ;  /* 0x0000000527077291 */ /* 0x000fce000f8e583f */
[----:B------:R-:W-:Y:S02]  /*1540*/  UMOV UR10, UR7 ;  /* 0x00000007000a7c82 */ /* 0x000fe40008000000 */
[----:B------:R-:W-:Y:S01]  /*1550*/  HGMMA.64x256x8.F32.TF32 R24, gdesc[UR8], RZ, !UPT, gsb0 ;  /* 0x07e00000081879f0 */ /* 0x000fe2000c0028ff */
[----:B------:R-:W-:Y:S01]  /*1560*/  UIADD3 UR8, UR6, 0x400, URZ ;  /* 0x0000040006087890 */ /* 0x000fe2000fffe03f */
[----:B------:R-:W-:Y:S01]  /*1570*/  UMOV UR9, 0x40000040 ;  /* 0x4000004000097882 */ /* 0x000fe20000000000 */
[----:B------:R-:W-:Y:S02]  /*1580*/  WARPGROUP.DEPBAR.LE gsb0, 0x0 ;  /* 0x00008000000079c5 */ /* 0x000fe40000010000 */
[----:B------:R-:W-:Y:S01]  /*1590*/  STL.64 [R1], R24 ;  /* 0x0000001801007387 */ /* 0x000fe20000100a00 */
[----:B------:R-:W-:Y:S01]  /*15a0*/  IMAD.MOV.U32 R235, RZ, RZ, R46 ;  /* 0x000000ffffeb7224 */ /* 0x000fe200078e002e */
[----:B------:R-:W-:Y:S01]  /*15b0*/  MOV R234, R47 ;  /* 0x0000002f00ea7202 */ /* 0x000fe20000000f00 */
[----:B------:R-:W-:Y:S01]  /*15c0*/  IMAD.MOV.U32 R233, RZ, RZ, R48 ;  /* 0x000000ffffe97224 */ /* 0x000fe200078e0030 */
[----:B------:R-:W-:Y:S01]  /*15d0*/  STL.64 [R1+0x8], R26 ;  /* 0x0000081a01007387 */ /* 0x000fe20000100a00 */
[----:B------:R-:W-:Y:S01]  /*15e0*/  MOV R232, R49 ;  /* 0x0000003100e87202 */ /* 0x000fe20000000f00 */
[----:B------:R-:W-:Y:S01]  /*15f0*/  IMAD.MOV.U32 R231, RZ, RZ, R50 ;  /* 0x000000ffffe77224 */ /* 0x000fe200078e0032 */
[----:B------:R-:W-:Y:S01]  /*1600*/  MOV R230, R51 ;  /* 0x0000003300e67202 */ /* 0x000fe20000000f00 */
[----:B------:R-:W-:Y:S01]  /*1610*/  STL.64 [R1+0x10], R28 ;  /* 0x0000101c01007387 */ /* 0x000fe20000100a00 */
        /* <DEDUP_REMOVED lines=90> */
[----:B---3--:R-:W-:Y:S01]  /*1bc0*/  MOV R17, R135 ;  /* 0x0000008700117202 */ /* 0x008fe20000000f00 */
[----:B0-----:R-:W-:Y:S01]  /*1bd0*/  IMAD.MOV.U32 R16, RZ, RZ, R136 ;  /* 0x000000ffff107224 */ /* 0x001fe200078e0088 */
        /* <DEDUP_REMOVED lines=10> */
[----:B--2---:R-:W-:Y:S01]  /*1c80*/  MOV R5, R147 ;  /* 0x0000009300057202 */ /* 0x004fe20000000f00 */
[----:B------:R-:W-:Y:S01]  /*1c90*/  IMAD.MOV.U32 R4, RZ, RZ, R148 ;  /* 0x000000ffff047224 */ /* 0x000fe200078e0094 */
[----:B------:R-:W-:Y:S01]  /*1ca0*/  MOV R3, R149 ;  /* 0x0000009500037202 */ /* 0x000fe20000000f00 */
[----:B-1----:R-:W-:Y:S01]  /*1cb0*/  IMAD.MOV.U32 R2, RZ, RZ, R150 ;  /* 0x000000ffff027224 */ /* 0x002fe200078e0096 */
[----:B------:R0:W-:Y:S01]  /*1cc0*/  STL.64 [R1+0x50], R44 ;  /* 0x0000502c01007387 */ /* 0x0001e20000100a00 */
[----:B----4-:R-:W-:-:S03]  /*1cd0*/  MOV R0, R151 ;  /* 0x0000009700007202 */ /* 0x010fc60000000f00 */
[----:B------:R-:W-:Y:S01]  /*1ce0*/  STL [R1+0x578], R160 ;  /* 0x000578a001007387 */ /* 0x000fe20000100800 */
[----:B0-----:R-:W-:-:S06]  /*1cf0*/  WARPGROUP.ARRIVE ;  /* 0x00000000000079c5 */ /* 0x001fcc0000000000 */
[----:B------:R-:W-:Y:S03]  /*1d00*/  HGMMA.64x256x8.F32.TF32 R24, gdesc[UR8], RZ, !UPT, gsb0 ;  /* 0x07e00000081879f0 */ /* 0x000fe6000c0028ff */
[----:B------:R-:W-:Y:S02]  /*1d10*/  WARPGROUP.DEPBAR.LE gsb0, 0x0 ;  /* 0x00008000000079c5 */ /* 0x000fe40000010000 */
[----:B------:R-:W-:Y:S04]  /*1d20*/  STL.64 [R1+0x570], R150 ;  /* 0x0005709601007387 */ /* 0x000fe80000100a00 */
        /* <DEDUP_REMOVED lines=20> */
[----:B------:R0:W-:Y:S04]  /*1e70*/  STL.64 [R1+0x4c8], R108 ;  /* 0x0004c86c01007387 */ /* 0x0001e80000100a00 */
[----:B0-----:R-:W2:Y:S04]  /*1e80*/  LDL.LU R108, [R1] ;  /* 0x00000000016c7983 */ /* 0x001ea80000300800 */
[----:B------:R-:W2:Y:S04]  /*1e90*/  LDL.LU R109, [R1+0x4] ;  /* 0x00000400016d7983 */ /* 0x000ea80000300800 */
        /* <DEDUP_REMOVED lines=19> */
[----:B------:R-:W2:Y:S01]  /*1fd0*/  LDL.LU R129, [R1+0x54] ;  /* 0x0000540001817983 */ /* 0x000ea20000300800 */
        /* <DEDUP_REMOVED lines=46> */
[----:B------:R-:W-:-:S02]  /*22c0*/  UIADD3 UR8, UR6, 0x2, URZ ;  /* 0x0000000206087890 */ /* 0x000fc4000fffe03f */
[----:B------:R-:W-:Y:S01]  /*22d0*/  UIADD3 UR10, UR7, 0x2, URZ ;  /* 0x00000002070a7890 */ /* 0x000fe2000fffe03f */
[----:B------:R-:W-:Y:S01]  /*22e0*/  UMOV UR9, 0x40000040 ;  /* 0x4000004000097882 */ /* 0x000fe20000000000 */
[----:B------:R-:W-:Y:S01]  /*22f0*/  UMOV UR11, 0x40000040 ;  /* 0x40000040000b7882 */ /* 0x000fe20000000000 */
[----:B--2---:R-:W-:-:S06]  /*2300*/  WARPGROUP.ARRIVE ;  /* 0x00000000000079c5 */ /* 0x004fcc0000000000 */
[----:B------:R-:W-:Y:S03]  /*2310*/  HGMMA.64x256x8.F32.TF32 R108, gdesc[UR8], R108, gsb0 ;  /* 0x07e00000086c79f0 */ /* 0x000fe6000800286c */
[----:B------:R-:W-:Y:S02]  /*2320*/  WARPGROUP.DEPBAR.LE gsb0, 0x0 ;  /* 0x00008000000079c5 */ /* 0x000fe40000010000 */
[----:B------:R-:W-:Y:S04]  /*2330*/  STL.64 [R1], R108 ;  /* 0x0000006c01007387 */ /* 0x000fe80000100a00 */
        /* <DEDUP_REMOVED lines=63> */
[----:B0-----:R-:W2:Y:S04]  /*2730*/  LDL.LU R160, [R1+0x578] ;  /* 0x0005780001a07983 */ /* 0x001ea80000300800 */
[----:B------:R-:W3:Y:S04]  /*2740*/  LDL.LU.64 R150, [R1+0x570] ;  /* 0x0005700001967983 */ /* 0x000ee80000300a00 */
        /* <DEDUP_REMOVED lines=20> */
[----:B------:R-:W3:Y:S01]  /*2890*/  LDL.LU.64 R108, [R1+0x4c8] ;  /* 0x0004c800016c7983 */ /* 0x000ee20000300a00 */
[----:B------:R-:W-:Y:S01]  /*28a0*/  UIADD3 UR8, UR6, 0x402, URZ ;  /* 0x0000040206087890 */ /* 0x000fe2000fffe03f */
[----:B------:R-:W-:Y:S01]  /*28b0*/  UMOV UR9, 0x40000040 ;  /* 0x4000004000097882 */ /* 0x000fe20000000000 */
[----:B---3--:R-:W-:-:S07]  /*28c0*/  WARPGROUP.ARRIVE ;  /* 0x00000000000079c5 */ /* 0x008fce0000000000 */
[----:B------:R-:W-:Y:S03]  /*28d0*/  HGMMA.64x256x8.F32.TF32 R24, gdesc[UR8], R24, gsb0 ;  /* 0x07e00000081879f0 */ /* 0x000fe60008002818 */
        /* <DEDUP_REMOVED lines=65> */
[----:B0-----:R-:W3:Y:S04]  /*2cf0*/  LDL.LU.64 R24, [R1] ;  /* 0x0000000001187983 */ /* 0x001ee80000300a00 */
        /* <DEDUP_REMOVED lines=63> */
[----:B------:R-:W-:-:S02]  /*30f0*/  UIADD3 UR8, UR6, 0x4, URZ ;  /* 0x0000000406087890 */ /* 0x000fc4000fffe03f */
[----:B------:R-:W-:Y:S01]  /*3100*/  UIADD3 UR10, UR7, 0x4, URZ ;  /* 0x00000004070a7890 */ /* 0x000fe2000fffe03f */
[----:B------:R-:W-:Y:S01]  /*3110*/  UMOV UR9, 0x40000040 ;  /* 0x4000004000097882 */ /* 0x000fe20000000000 */
[----:B------:R-:W-:Y:S01]  /*3120*/  UMOV UR11, 0x40000040 ;  /* 0x40000040000b7882 */ /* 0x000fe20000000000 */
[----:B---3--:R-:W-:-:S06]  /*3130*/  WARPGROUP.ARRIVE ;  /* 0x00000000000079c5 */ /* 0x008fcc0000000000 */
[----:B------:R-:W-:Y:S03]  /*3140*/  HGMMA.64x256x8.F32.TF32 R24, gdesc[UR8], R24, gsb0 ;  /* 0x07e00000081879f0 */ /* 0x000fe60008002818 */
        /* <DEDUP_REMOVED lines=41> */
[----:B------:R0:W-:Y:S01]  /*33e0*/  STL.64 [R1+0x50], R44 ;  /* 0x0000502c01007387 */ /* 0x0001e20000100a00 */
[----:B------:R-:W-:Y:S01]  /*33f0*/  IMAD.MOV.U32 R204, RZ, RZ, R120 ;  /* 0x000000ffffcc7224 */ /* 0x000fe200078e0078 */
[----:B------:R-:W-:Y:S01]  /*3400*/  MOV R205, R121 ;  /* 0x0000007900cd7202 */ /* 0x000fe20000000f00 */
[----:B------:R-:W-:Y:S01]  /*3410*/  IMAD.MOV.U32 R202, RZ, RZ, R118 ;  /* 0x000000ffffca7224 */ /* 0x000fe200078e0076 */
[----:B------:R-:W3:Y:S01]  /*3420*/  LDL.LU.64 R150, [R1+0x4c0] ;  /* 0x0004c00001967983 */ /* 0x000ee20000300a00 */
[----:B------:R-:W-:Y:S01]  /*3430*/  MOV R203, R119 ;  /* 0x0000007700cb7202 */ /* 0x000fe20000000f00 */
[----:B------:R-:W-:Y:S01]  /*3440*/  IMAD.MOV.U32 R200, RZ, RZ, R116 ;  /* 0x000000ffffc87224 */ /* 0x000fe200078e0074 */
[----:B------:R-:W-:Y:S01]  /*3450*/  MOV R201, R117 ;  /* 0x0000007500c97202 */ /* 0x000fe20000000f00 */
[----:B------:R-:W3:Y:S01]  /*3460*/  LDL.LU.64 R148, [R1+0x4b8] ;  /* 0x0004b80001947983 */ /* 0x000ee20000300a00 */
        /* <DEDUP_REMOVED lines=92> */
[----:B------:R-:W-:-:S03]  /*3a30*/  MOV R2, R47 ;  /* 0x0000002f00027202 */ /* 0x000fc60000000f00 */
        /* <DEDUP_REMOVED lines=28> */
[----:B0-----:R-:W3:Y:S04]  /*3c00*/  LDL.LU.64 R44, [R1+0x318] ;  /* 0x00031800012c7983 */ /* 0x001ee80000300a00 */
        /* <DEDUP_REMOVED lines=11> */
[----:B------:R-:W-:-:S02]  /*3cc0*/  UMOV UR9, 0x40000040 ;  /* 0x4000004000097882 */ /* 0x000fc40000000000 */
[----:B--2---:R-:W-:Y:S01]  /*3cd0*/  STL [R1+0x2b8], R160 ;  /* 0x0002b8a001007387 */ /* 0x004fe20000100800 */
[----:B---3--:R-:W-:-:S06]  /*3ce0*/  WARPGROUP.ARRIVE ;  /* 0x00000000000079c5 */ /* 0x008fcc0000000000 */
        /* <DEDUP_REMOVED lines=88> */
[----:B------:R-:W-:Y:S01]  /*4270*/  UIADD3 UR8, UR6, 0x6, URZ ;  /* 0x0000000606087890 */ /* 0x000fe2000fffe03f */
[----:B------:R-:W-:Y:S01]  /*4280*/  IMAD.MOV.U32 R235, RZ, RZ, R3 ;  /* 0x000000ffffeb7224 */ /* 0x000fe200078e0003 */
[----:B------:R-:W-:Y:S01]  /*4290*/  UIADD3 UR10, UR7, 0x6, URZ ;  /* 0x00000006070a7890 */ /* 0x000fe2000fffe03f */
[----:B------:R0:W5:Y:S01]  /*42a0*/  LDL.LU R16, [R1+0x2c4] ;  /* 0x0002c40001107983 */ /* 0x0001620000300800 */
[----:B------:R-:W-:Y:S01]  /*42b0*/  UMOV UR9, 0x40000040 ;  /* 0x4000004000097882 */ /* 0x000fe20000000000 */
[----:B------:R-:W-:-:S02]  /*42c0*/  UMOV UR11, 0x40000040 ;  /* 0x40000040000b7882 */ /* 0x000fc40000000000 */
[----:B------:R0:W5:Y:S04]  /*42d0*/  LDL.LU R2, [R1+0x2c0] ;  /* 0x0002c00001027983 */ /* 0x0001680000300800 */
[----:B------:R0:W5:Y:S01]  /*42e0*/  LDL.LU R0, [R1+0x2bc] ;  /* 0x0002bc0001007983 */ /* 0x0001620000300800 */
        /* <DEDUP_REMOVED lines=67> */
[----:B-1----:R0:W5:Y:S04]  /*4720*/  LDL.LU R160, [R1+0x2b8] ;  /* 0x0002b80001a07983 */ /* 0x0021680000300800 */
[----:B------:R-:W2:Y:S04]  /*4730*/  LDL.LU.64 R150, [R1+0x2b0] ;  /* 0x0002b00001967983 */ /* 0x000ea80000300a00 */
        /* <DEDUP_REMOVED lines=20> */
[----:B------:R-:W2:Y:S01]  /*4880*/  LDL.LU.64 R108, [R1+0x208] ;  /* 0x00020800016c7983 */ /* 0x000ea20000300a00 */
[----:B------:R-:W-:Y:S01]  /*4890*/  UIADD3 UR8, UR6, 0x406, URZ ;  /* 0x0000040606087890 */ /* 0x000fe2000fffe03f */
[----:B------:R-:W-:Y:S01]  /*48a0*/  UMOV UR9, 0x40000040 ;  /* 0x4000004000097882 */ /* 0x000fe20000000000 */
[----:B--2---:R-:W-:-:S07]  /*48b0*/  WARPGROUP.ARRIVE ;  /* 0x00000000000079c5 */ /* 0x004fce0000000000 */
[----:B------:R-:W-:Y:S03]  /*48c0*/  HGMMA.64x256x8.F32.TF32 R24, gdesc[UR8], R24, gsb0 ;  /* 0x07e00000081879f0 */ /* 0x000fe60008002818 */
[----:B------:R-:W-:Y:S02]  /*48d0*/  WARPGROUP.DEPBAR.LE gsb0, 0x0 ;  /* 0x00008000000079c5 */ /* 0x000fe40000010000 */
[----:B0-----:R-:W-:Y:S05]  /*48e0*/  @!P1 BRA `(.L_x_18) ;  /* 0x0000004000b09947 */ /* 0x001fea0003800000 */
[----:B------:R-:W-:Y:S02]  /*48f0*/  UIADD3 UR6, UR39, 0x1, URZ ;  /* 0x0000000127067890 */ /* 0x000fe4000fffe03f */
[----:B------:R-:W-:Y:S02]  /*4900*/  UMOV UR12, UR39 ;  /* 0x00000027000c7c82 */ /* 0x000fe40008000000 */
[----:B------:R-:W-:-:S04]  /*4910*/  UISETP.NE.AND UP0, UPT, UR6, 0x3, UPT ;  /* 0x000000030600788c */ /* 0x000fc8000bf05270 */
[----:B------:R-:W-:Y:S02]  /*4920*/  USEL UR7, URZ, 0x1, UP0 ;  /* 0x000000013f077887 */ /* 0x000fe40008000000 */
[----:B------:R-:W-:Y:S02]  /*4930*/  USEL UR6, UR6, URZ, UP0 ;  /* 0x0000003f06067287 */ /* 0x000fe40008000000 */
[----:B------:R-:W-:-:S12]  /*4940*/  ULOP3.LUT UR7, UR38, UR7, URZ, 0x3c, !UPT ;  /* 0x0000000726077292 */ /* 0x000fd8000f8e3c3f */
.L_x_25:
[----:B------:R-:W-:Y:S05]  /*4950*/  @!P0 BRA `(.L_x_19) ;  /* 0x0000000000048947 */ /* 0x000fea0003800000 */
[----:B------:R-:W-:Y:S01]  /*4960*/  BPT.TRAP 0x1 ;  /* 0x000000040000795c */ /* 0x000fe20000300000 */
.L_x_19:
[----:B------:R-:W0:Y:S01]  /*4970*/  S2UR UR8, SR_CgaCtaId ;  /* 0x00000000000879c3 */ /* 0x000e220000008800 */
[----:B------:R-:W-:Y:S01]  /*4980*/  UMOV UR13, 0x400 ;  /* 0x00000400000d7882 */ /* 0x000fe20000000000 */
[----:B------:R-:W-:-:S04]  /*4990*/  MOV R3, UR7 ;  /* 0x0000000700037c02 */ /* 0x000fc80008000f00 */
[----:B------:R-:W-:Y:S01]  /*49a0*/  SHF.L.U32 R3, R3, 0x1f, RZ ;  /* 0x0000001f03037819 */ /* 0x000fe200000006ff */
[----:B0-----:R-:W-:-:S04]  /*49b0*/  ULEA UR13, UR8, UR13, 0x18 ;  /* 0x0000000d080d7291 */ /* 0x001fc8000f8ec03f */
[----:B------:R-:W-:-:S09]  /*49c0*/  ULEA UR8, UR6, UR13, 0x3 ;  /* 0x0000000d06087291 */ /* 0x000fd2000f8e183f */
[----:B------:R0:W1:Y:S01]  /*49d0*/  SYNCS.PHASECHK.TRANS64.TRYWAIT P1, [UR8], R3 ;  /* 0x00000003ff0075a7 */ /* 0x0000620008020148 */
[----:B------:R-:W-:Y:S05]  /*49e0*/  @!P0 BRA `(.L_x_20) ;  /* 0x0000000000048947 */ /* 0x000fea0003800000 */
[----:B------:R-:W-:Y:S01]  /*49f0*/  BPT.TRAP 0x1 ;  /* 0x000000040000795c */ /* 0x000fe20000300000 */
.L_x_20:
[----:B-1----:R-:W-:Y:S05]  /*4a00*/  @P1 BRA `(.L_x_21) ;  /* 0x0000000000081947 */ /* 0x002fea0003800000 */
[----:B------:R-:W1:Y:S02]  /*4a10*/  SYNCS.PHASECHK.TRANS64.TRYWAIT P1, [UR8], R3 ;  /* 0x00000003ff0075a7 */ /* 0x000e640008020148 */
[----:B-1----:R-:W-:Y:S05]  /*4a20*/  @!P1 BRA `(.L_x_22) ;  /* 0x0000013800bc9947 */ /* 0x002fea0003800000 */
.L_x_21:
        /* <DEDUP_REMOVED lines=64> */
[----:B--2---:R-:W2:Y:S04]  /*4e30*/  LDL.LU.64 R24, [R1] ;  /* 0x0000000001187983 */ /* 0x004ea80000300a00 */
        /* <DEDUP_REMOVED lines=63> */
[----:B------:R-:W-:-:S02]  /*5230*/  ULEA UR14, UR6, UR4, 0xb ;  /* 0x00000004060e7291 */ /* 0x000fc4000f8e583f */
[----:B------:R-:W-:Y:S01]  /*5240*/  ULEA UR15, UR6, UR5, 0xb ;  /* 0x00000005060f7291 */ /* 0x000fe2000f8e583f */
[----:B-----5:R-:W-:Y:S01]  /*5250*/  STL [R1+0x2c4], R16 ;  /* 0x0002c41001007387 */ /* 0x020fe20000100800 */
[----:B------:R-:W-:Y:S01]  /*5260*/  UMOV UR9, 0x40000040 ;  /* 0x4000004000097882 */ /* 0x000fe20000000000 */
[----:B------:R-:W-:Y:S02]  /*5270*/  UMOV UR11, 0x40000040 ;  /* 0x40000040000b7882 */ /* 0x000fe40000000000 */
[----:B------:R-:W-:Y:S01]  /*5280*/  UMOV UR8, UR14 ;  /* 0x0000000e00087c82 */ /* 0x000fe20008000000 */
[----:B------:R3:W-:Y:S01]  /*5290*/  STL [R1+0x2c0], R2 ;  /* 0x0002c00201007387 */ /* 0x0007e20000100800 */
[----:B------:R-:W-:-:S03]  /*52a0*/  UMOV UR10, UR15 ;  /* 0x0000000f000a7c82 */ /* 0x000fc60008000000 */
[----:B------:R4:W-:Y:S01]  /*52b0*/  STL [R1+0x2bc], R0 ;  /* 0x0002bc0001007387 */ /* 0x0009e20000100800 */
[----:B--2---:R-:W-:-:S06]  /*52c0*/  WARPGROUP.ARRIVE ;  /* 0x00000000000079c5 */ /* 0x004fcc0000000000 */
[----:B------:R-:W-:Y:S03]  /*52d0*/  HGMMA.64x256x8.F32.TF32 R24, gdesc[UR8], R24, gsb0 ;  /* 0x07e00000081879f0 */ /* 0x000fe60008002818 */
[----:B------:R-:W-:Y:S02]  /*52e0*/  WARPGROUP.DEPBAR.LE gsb0, 0x0 ;  /* 0x00008000000079c5 */ /* 0x000fe40000010000 */
[----:B------:R-:W-:Y:S01]  /*52f0*/  STL.64 [R1], R24 ;  /* 0x0000001801007387 */ /* 0x000fe20000100a00 */
[----:B---3--:R-:W-:Y:S01]  /*5300*/  IMAD.MOV.U32 R2, RZ, RZ, R150 ;  /* 0x000000ffff027224 */ /* 0x008fe200078e0096 */
[----:B----4-:R-:W-:Y:S01]  /*5310*/  MOV R0, R151 ;  /* 0x0000009700007202 */ /* 0x010fe20000000f00 */
[----:B-1----:R-:W-:Y:S01]  /*5320*/  IMAD.MOV.U32 R4, RZ, RZ, R148 ;  /* 0x000000ffff047224 */ /* 0x002fe200078e0094 */
[----:B------:R-:W-:Y:S01]  /*5330*/  STL.64 [R1+0x8], R26 ;  /* 0x0000081a01007387 */ /* 0x000fe20000100a00 */
[----:B0-----:R-:W-:Y:S01]  /*5340*/  MOV R3, R149 ;  /* 0x0000009500037202 */ /* 0x001fe20000000f00 */
        /* <DEDUP_REMOVED lines=38> */
[----:B------:R-:W2:Y:S01]  /*55b0*/  LDL.LU.64 R150, [R1+0x778] ;  /* 0x0007780001967983 */ /* 0x000ea20000300a00 */
[----:B------:R-:W-:Y:S01]  /*55c0*/  MOV R203, R119 ;  /* 0x0000007700cb7202 */ /* 0x000fe20000000f00 */
[----:B------:R-:W-:Y:S01]  /*55d0*/  IMAD.MOV.U32 R200, RZ, RZ, R116 ;  /* 0x000000ffffc87224 */ /* 0x000fe200078e0074 */
[----:B------:R-:W-:Y:S01]  /*55e0*/  MOV R201, R117 ;  /* 0x0000007500c97202 */ /* 0x000fe20000000f00 */
[----:B------:R-:W2:Y:S01]  /*55f0*/  LDL.LU.64 R148, [R1+0x770] ;  /* 0x0007700001947983 */ /* 0x000ea20000300a00 */
        /* <DEDUP_REMOVED lines=92> */
[----:B------:R-:W-:-:S03]  /*5bc0*/  MOV R234, R47 ;  /* 0x0000002f00ea7202 */ /* 0x000fc60000000f00 */
        /* <DEDUP_REMOVED lines=28> */
[----:B0-----:R-:W2:Y:S04]  /*5d90*/  LDL.LU.64 R44, [R1+0x5d0] ;  /* 0x0005d000012c7983 */ /* 0x001ea80000300a00 */
        /* <DEDUP_REMOVED lines=11> */
[----:B------:R-:W-:-:S02]  /*5e50*/  UMOV UR9, 0x40000040 ;  /* 0x4000004000097882 */ /* 0x000fc40000000000 */
[----:B------:R-:W-:Y:S01]  /*5e60*/  STL [R1+0x578], R160 ;  /* 0x000578a001007387 */ /* 0x000fe20000100800 */
[----:B--2---:R-:W-:-:S06]  /*5e70*/  WARPGROUP.ARRIVE ;  /* 0x00000000000079c5 */ /* 0x004fcc0000000000 */
        /* <DEDUP_REMOVED lines=332> */
[----:B------:R-:W-:Y:S01]  /*7340*/  STL.64 [R1+0x30], R36 ;  /* 0x0000302401007387 */ /* 0x000fe20000100a00 */
[----:B------:R-:W-:-:S03]  /*7350*/  IMAD.MOV.U32 R4, RZ, RZ, R150 ;  /* 0x000000ffff047224 */ /* 0x000fc600078e0096 */
[----:B------:R-:W-:Y:S01]  /*7360*/  STL.64 [R1+0x38], R38 ;  /* 0x0000382601007387 */ /* 0x000fe20000100a00 */
[----:B------:R-:W-:-:S03]  /*7370*/  MOV R3, R151 ;  /* 0x0000009700037202 */ /* 0x000fc60000000f00 */
[----:B------:R-:W-:Y:S01]  /*7380*/  STL.64 [R1+0x40], R40 ;  /* 0x0000402801007387 */ /* 0x000fe20000100a00 */
[----:B------:R-:W-:Y:S01]  /*7390*/  IMAD.MOV.U32 R6, RZ, RZ, R148 ;  /* 0x000000ffff067224 */ /* 0x000fe200078e0094 */
[----:B------:R-:W-:Y:S02]  /*73a0*/  MOV R5, R149 ;  /* 0x0000009500057202 */ /* 0x000fe40000000f00 */
[----:B------:R-:W-:Y:S01]  /*73b0*/  STL.64 [R1+0x48], R42 ;  /* 0x0000482a01007387 */ /* 0x000fe20000100a00 */
[----:B------:R-:W-:Y:S01]  /*73c0*/  IMAD.MOV.U32 R8, RZ, RZ, R146 ;  /* 0x000000ffff087224 */ /* 0x000fe200078e0092 */
[----:B------:R-:W-:Y:S02]  /*73d0*/  MOV R7, R147 ;  /* 0x0000009300077202 */ /* 0x000fe40000000f00 */
[----:B------:R0:W-:Y:S01]  /*73e0*/  STL.64 [R1+0x50], R44 ;  /* 0x0000502c01007387 */ /* 0x0001e20000100a00 */
[----:B------:R-:W-:Y:S01]  /*73f0*/  IMAD.MOV.U32 R10, RZ, RZ, R144 ;  /* 0x000000ffff0a7224 */ /* 0x000fe200078e0090 */
[----:B------:R-:W-:-:S02]  /*7400*/  MOV R9, R145 ;  /* 0x0000009100097202 */ /* 0x000fc40000000f00 */
[----:B------:R-:W3:Y:S01]  /*7410*/  LDL.LU.64 R150, [R1+0x4c0] ;  /* 0x0004c00001967983 */ /* 0x000ee20000300a00 */
[----:B------:R-:W-:Y:S01]  /*7420*/  IMAD.MOV.U32 R12, RZ, RZ, R142 ;  /* 0x000000ffff0c7224 */ /* 0x000fe200078e008e */
[----:B------:R-:W-:Y:S02]  /*7430*/  MOV R11, R143 ;  /* 0x0000008f000b7202 */ /* 0x000fe40000000f00 */
[----:B------:R-:W3:Y:S01]  /*7440*/  LDL.LU.64 R148, [R1+0x4b8] ;  /* 0x0004b80001947983 */ /* 0x000ee20000300a00 */
[----:B------:R-:W-:Y:S01]  /*7450*/  IMAD.MOV.U32 R14, RZ, RZ, R140 ;  /* 0x000000ffff0e7224 */ /* 0x000fe200078e008c */
[----:B------:R-:W-:Y:S02]  /*7460*/  MOV R13, R141 ;  /* 0x0000008d000d7202 */ /* 0x000fe40000000f00 */
[----:B------:R-:W3:Y:S01]  /*7470*/  LDL.LU.64 R146, [R1+0x4b0] ;  /* 0x0004b00001927983 */ /* 0x000ee20000300a00 */
        /* <DEDUP_REMOVED lines=351> */
[----:B------:R-:W-:Y:S01]  /*8a70*/  BPT.TRAP 0x1 ;  /* 0x000000040000795c */ /* 0x000fe20000300000 */
.L_x_23:
[----:B------:R-:W-:Y:S02]  /*8a80*/  UISETP.GT.U32.AND UP0, UPT, UR40, 0x1, UPT ;  /* 0x000000012800788c */ /* 0x000fe4000bf04070 */
[----:B------:R-:W-:-:S04]  /*8a90*/  ULEA UR13, UR12, UR13, 0x3 ;  /* 0x0000000d0c0d7291 */ /* 0x000fc8000f8e183f */
[----:B------:R-:W-:Y:S01]  /*8aa0*/  UIADD3 UR13, UR13, 0x18, URZ ;  /* 0x000000180d0d7890 */ /* 0x000fe2000fffe03f */
[----:B------:R-:W-:-:S03]  /*8ab0*/  PLOP3.LUT P1, PT, PT, PT, UP0, 0x80, 0x0 ;  /* 0x000000000000781c */ /* 0x000fc60003f2f008 */
[----:B------:R-:W-:-:S09]  /*8ac0*/  UPRMT UR13, URZ, 0x654, UR13 ;  /* 0x000006543f0d7896 */ /* 0x000fd2000800000d */
[----:B------:R-:W-:Y:S01]  /*8ad0*/  SYNCS.ARRIVE.TRANS64.RED.A1T0 RZ, [UR13], RZ ;  /* 0x000000ffffff79a7 */ /* 0x000fe2000810040d */
[----:B------:R-:W-:Y:S05]  /*8ae0*/  @P1 BRA `(.L_x_24) ;  /* 0x0000000000041947 */ /* 0x000fea0003800000 */
[----:B------:R-:W-:Y:S01]  /*8af0*/  BPT.TRAP 0x1 ;  /* 0x000000040000795c */ /* 0x000fe20000300000 */
.L_x_24:
[----:B------:R-:W-:Y:S01]  /*8b00*/  UIADD3 UR6, UR6, 0x1, URZ ;  /* 0x0000000106067890 */ /* 0x000fe2000fffe03f */
[C---:B-----5:R-:W-:Y:S01]  /*8b10*/  ISETP.GT.AND P1, PT, R0.reuse, 0x1, PT ;  /* 0x000000010000780c */ /* 0x060fe20003f24270 */
[----:B------:R-:W-:Y:S01]  /*8b20*/  UIADD3 UR12, UR12, 0x1, URZ ;  /* 0x000000010c0c7890 */ /* 0x000fe2000fffe03f */
[----:B------:R-:W-:Y:S01]  /*8b30*/  IADD3 R0, R0, -0x1, RZ ;  /* 0xffffffff00007810 */ /* 0x000fe20007ffe0ff */
[----:B------:R-:W-:Y:S02]  /*8b40*/  UISETP.NE.AND UP0, UPT, UR6, 0x3, UPT ;  /* 0x000000030600788c */ /* 0x000fe4000bf05270 */
[----:B------:R-:W-:Y:S02]  /*8b50*/  UISETP.NE.AND UP1, UPT, UR12, 0x3, UPT ;  /* 0x000000030c00788c */ /* 0x000fe4000bf25270 */
[----:B------:R-:W-:Y:S02]  /*8b60*/  USEL UR8, URZ, 0x1, UP0 ;  /* 0x000000013f087887 */ /* 0x000fe40008000000 */
[----:B------:R-:W-:-:S02]  /*8b70*/  USEL UR6, UR6, URZ, UP0 ;  /* 0x0000003f06067287 */ /* 0x000fc40008000000 */
[----:B------:R-:W-:Y:S02]  /*8b80*/  USEL UR12, UR12, URZ, UP1 ;  /* 0x0000003f0c0c7287 */ /* 0x000fe40008800000 */
[----:B------:R-:W-:Y:S01]  /*8b90*/  ULOP3.LUT UR7, UR7, UR8, URZ, 0x3c, !UPT ;  /* 0x0000000807077292 */ /* 0x000fe2000f8e3c3f */
[----:B------:R-:W-:Y:S11]  /*8ba0*/  @P1 BRA `(.L_x_25) ;  /* 0xffffffbc00681947 */ /* 0x000ff6000383ffff */
.L_x_18:
[----:B-----5:R-:W0:Y:S02]  /*8bb0*/  LDC R0, c[0x0][0x28c] ;  /* 0x0000a300ff007b82 */ /* 0x020e240000000800 */
[----:B0-----:R-:W-:-:S13]  /*8bc0*/  ISETP.GE.AND P1, PT, R0, 0x1, PT ;  /* 0x000000010000780c */ /* 0x001fda0003f26270 */
[----:B------:R-:W-:Y:S05]  /*8bd0*/  @!P1 BRA `(.L_x_26) ;  /* 0x00000000004c9947 */ /* 0x000fea0003800000 */
[----:B------:R-:W-:Y:S05]  /*8be0*/  @!P0 BRA `(.L_x_27) ;  /* 0x0000000000048947 */ /* 0x000fea0003800000 */
[----:B------:R-:W-:Y:S01]  /*8bf0*/  BPT.TRAP 0x1 ;  /* 0x000000040000795c */ /* 0x000fe20000300000 */
.L_x_27:
[----:B------:R-:W0:Y:S01]  /*8c00*/  S2UR UR7, SR_CgaCtaId ;  /* 0x00000000000779c3 */ /* 0x000e220000008800 */
[----:B------:R-:W-:-:S04]  /*8c10*/  UISETP.LT.AND UP0, UPT, UR44, 0x1, UPT ;  /* 0x000000012c00788c */ /* 0x000fc8000bf01270 */
[----:B------:R-:W-:Y:S02]  /*8c20*/  USEL UR6, UR44, 0x1, UP0 ;  /* 0x000000012c067887 */ /* 0x000fe40008000000 */
[----:B------:R-:W-:Y:S02]  /*8c30*/  UISETP.GT.U32.AND UP0, UPT, UR40, 0x1, UPT ;  /* 0x000000012800788c */ /* 0x000fe4000bf04070 */
[----:B------:R-:W-:-:S04]  /*8c40*/  UIADD3 UR6, UR39, UR44, -UR6 ;  /* 0x0000002c27067290 */ /* 0x000fc8000fffe806 */
[----:B------:R-:W-:Y:S01]  /*8c50*/  UIMAD.WIDE.U32 UR4, UR6, -0x55555555, URZ ;  /* 0xaaaaaaab060478a5 */ /* 0x000fe2000f8e003f */
[----:B------:R-:W-:-:S03]  /*8c60*/  PLOP3.LUT P0, PT, PT, PT, UP0, 0x80, 0x0 ;  /* 0x000000000000781c */ /* 0x000fc60003f0f008 */
[----:B------:R-:W-:-:S03]  /*8c70*/  USHF.R.U32.HI UR4, URZ, 0x1, UR5 ;  /* 0x000000013f047899 */ /* 0x000fc60008011605 */
[----:B------:R-:W-:Y:S01]  /*8c80*/  UMOV UR5, 0x400 ;  /* 0x0000040000057882 */ /* 0x000fe20000000000 */
[----:B------:R-:W-:Y:S02]  /*8c90*/  UIMAD UR6, UR4, -0x3, UR6 ;  /* 0xfffffffd040678a4 */ /* 0x000fe4000f8e0206 */
[----:B0-----:R-:W-:-:S04]  /*8ca0*/  ULEA UR5, UR7, UR5, 0x18 ;  /* 0x0000000507057291 */ /* 0x001fc8000f8ec03f */
[----:B------:R-:W-:-:S04]  /*8cb0*/  ULEA UR6, UR6, UR5, 0x3 ;  /* 0x0000000506067291 */ /* 0x000fc8000f8e183f */
[----:B------:R-:W-:-:S04]  /*8cc0*/  UIADD3 UR6, UR6, 0x18, URZ ;  /* 0x0000001806067890 */ /* 0x000fc8000fffe03f */
[----:B------:R-:W-:-:S09]  /*8cd0*/  UPRMT UR6, URZ, 0x654, UR6 ;  /* 0x000006543f067896 */ /* 0x000fd20008000006 */
[----:B------:R-:W-:Y:S01]  /*8ce0*/  SYNCS.ARRIVE.TRANS64.RED.A1T0 RZ, [UR6], RZ ;  /* 0x000000ffffff79a7 */ /* 0x000fe20008100406 */
[----:B------:R-:W-:Y:S05]  /*8cf0*/  @P0 BRA `(.L_x_26) ;  /* 0x0000000000040947 */ /* 0x000fea0003800000 */
[----:B------:R-:W-:Y:S01]  /*8d00*/  BPT.TRAP 0x1 ;  /* 0x000000040000795c */ /* 0x000fe20000300000 */
.L_x_26:
[----:B------:R-:W0:Y:S01]  /*8d10*/  S2R R8, SR_TID.X ;  /* 0x0000000000087919 */ /* 0x000e220000002100 */
[----:B------:R-:W-:Y:S01]  /*8d20*/  IMAD.MOV.U32 R19, RZ, RZ, 0x6540 ;  /* 0x00006540ff137424 */ /* 0x000fe200078e00ff */
[----:B------:R-:W-:Y:S01]  /*8d30*/  USHF.R.S32.HI UR10, URZ, 0x1f, UR43 ;  /* 0x0000001f3f0a7899 */ /* 0x000fe2000801142b */
[----:B------:R-:W-:Y:S01]  /*8d40*/  LOP3.LUT R4, R160, 0x1, RZ, 0xc0, !PT ;  /* 0x00000001a0047812 */ /* 0x000fe200078ec0ff */
[----:B------:R-:W-:Y:S01]  /*8d50*/  ULDC.64 UR8, c[0x0][0x5d0] ;  /* 0x0001740000087ab9 */ /* 0x000fe20000000a00 */
[----:B------:R-:W-:Y:S01]  /*8d60*/  UIMAD.WIDE UR6, UR41, 0x100, URZ ;  /* 0x00000100290678a5 */ /* 0x000fe2000f8e023f */
[----:B------:R-:W-:Y:S01]  /*8d70*/  MOV R6, UR8 ;  /* 0x0000000800067c02 */ /* 0x000fe20008000f00 */
[----:B------:R-:W-:Y:S01]  /*8d80*/  UIMAD UR4, UR10, UR8, URZ ;  /* 0x000000080a0472a4 */ /* 0x000fe2000f8e023f */
[----:B------:R-:W-:Y:S01]  /*8d90*/  IMAD.SHL.U32 R3, R4, 0x40, RZ ;  /* 0x0000004004037824 */ /* 0x000fe200078e00ff */
[----:B------:R-:W-:Y:S02]  /*8da0*/  USHF.L.U32 UR41, UR41, 0x8, URZ ;  /* 0x0000000829297899 */ /* 0x000fe4000800063f */
[----:B------:R-:W-:Y:S01]  /*8db0*/  UIMAD UR4, UR43, UR9, UR4 ;  /* 0x000000092b0472a4 */ /* 0x000fe2000f8e0204 */
[----:B------:R-:W-:Y:S01]  /*8dc0*/  ULDC UR8, c[0x0][0x284] ;  /* 0x0000a10000087ab9 */ /* 0x000fe20000000800 */
[----:B------:R-:W-:Y:S01]  /*8dd0*/  UIADD3 UR39, UR44, UR39, URZ ;  /* 0x000000272c277290 */ /* 0x000fe2000fffe03f */
[----:B------:R-:W-:Y:S01]  /*8de0*/  MOV R17, UR8 ;  /* 0x0000000800117c02 */ /* 0x000fe20008000f00 */
[----:B------:R-:W-:-:S02]  /*8df0*/  UISETP.GE.U32.AND UP2, UPT, UR44, 0x3, UPT ;  /* 0x000000032c00788c */ /* 0x000fc4000bf46070 */
[----:B------:R-:W-:-:S04]  /*8e00*/  UISETP.GT.U32.AND UP1, UPT, UR39, 0x2, UPT ;  /* 0x000000022700788c */ /* 0x000fc8000bf24070 */
[----:B------:R-:W-:Y:S01]  /*8e10*/  UISETP.LT.U32.AND UP1, UPT, UR44, 0x3, UP1 ;  /* 0x000000032c00788c */ /* 0x000fe20008f21070 */
[----:B0-----:R-:W-:Y:S02]  /*8e20*/  SHF.L.U32 R18, R8, 0x1, RZ ;  /* 0x0000000108127819 */ /* 0x001fe400000006ff */
[----:B------:R-:W-:Y:S02]  /*8e30*/  SHF.R.U32.HI R0, RZ, 0x2, R8 ;  /* 0x00000002ff007819 */ /* 0x000fe40000011608 */
[----:B------:R-:W-:Y:S02]  /*8e40*/  LOP3.LUT R18, R18, 0x6, RZ, 0xc0, !PT ;  /* 0x0000000612127812 */ /* 0x000fe400078ec0ff */
[----:B------:R-:W-:Y:S02]  /*8e50*/  LOP3.LUT R5, R8, 0x60, RZ, 0xc0, !PT ;  /* 0x0000006008057812 */ /* 0x000fe400078ec0ff */
[----:B------:R-:W-:Y:S01]  /*8e60*/  PRMT R18, R18, R19, UR42 ;  /* 0x0000002a12127e16 */ /* 0x000fe20008000013 */
[----:B------:R-:W-:Y:S01]  /*8e70*/  USHF.L.U32 UR42, UR42, 0x8, URZ ;  /* 0x000000082a2a7899 */ /* 0x000fe2000800063f */
[----:B------:R-:W-:-:S02]  /*8e80*/  LOP3.LUT R0, R0, 0x7, RZ, 0xc0, !PT ;  /* 0x0000000700007812 */ /* 0x000fc400078ec0ff */
[----:B------:R-:W-:Y:S02]  /*8e90*/  SHF.R.S32.HI R19, RZ, 0x1f, R18 ;  /* 0x0000001fff137819 */ /* 0x000fe40000011412 */
[----:B------:R-:W-:Y:S02]  /*8ea0*/  SHF.R.U32.HI R5, RZ, 0x1, R5 ;  /* 0x00000001ff057819 */ /* 0x000fe40000011605 */
[----:B------:R-:W-:Y:S01]  /*8eb0*/  LOP3.LUT R3, R3, 0x40, R0, 0xe2, !PT ;  /* 0x0000004003037812 */ /* 0x000fe200078ee200 */
[----:B------:R-:W-:Y:S01]  /*8ec0*/  IMAD.WIDE.U32 R6, R6, UR43, R18 ;  /* 0x0000002b06067c25 */ /* 0x000fe2000f8e0012 */
[----:B------:R-:W-:Y:S02]  /*8ed0*/  IADD3 R0, RZ, -R5, -R0 ;  /* 0x80000005ff007210 */ /* 0x000fe40007ffe800 */
[----:B------:R-:W-:Y:S01]  /*8ee0*/  LOP3.LUT R3, R3, UR6, R5, 0xfe, !PT ;  /* 0x0000000603037c12 */ /* 0x000fe2000f8efe05 */
[----:B------:R-:W-:Y:S01]  /*8ef0*/  VIADD R7, R7, UR4 ;  /* 0x0000000407077c36 */ /* 0x000fe20008000000 */
[----:B------:R-:W-:Y:S01]  /*8f00*/  ULDC UR4, c[0x0][0x288] ;  /* 0x0000a20000047ab9 */ /* 0x000fe20000000800 */
[----:B------:R-:W-:Y:S01]  /*8f10*/  IMAD R0, R4, -0x40, R0 ;  /* 0xffffffc004007824 */ /* 0x000fe200078e0200 */
[----:B------:R-:W-:Y:S01]  /*8f20*/  UISETP.GE.AND UP0, UPT, UR42, UR4, UPT ;  /* 0x000000042a00728c */ /* 0x000fe2000bf06270 */
[----:B------:R-:W-:-:S03]  /*8f30*/  IMAD.MOV.U32 R4, RZ, RZ, -0x2 ;  /* 0xfffffffeff047424 */ /* 0x000fc600078e00ff */
[----:B------:R-:W-:Y:S02]  /*8f40*/  UISETP.GE.OR UP0, UPT, UR41, UR8, UP0 ;  /* 0x000000082900728c */ /* 0x000fe40008706670 */
[----:B------:R-:W-:Y:S01]  /*8f50*/  IADD3 R17, R17, -UR41, R0 ;  /* 0x8000002911117c10 */ /* 0x000fe2000fffe000 */
[----:B------:R-:W-:Y:S01]  /*8f60*/  USEL UR8, URZ, 0x1, !UP1 ;  /* 0x000000013f087887 */ /* 0x000fe2000c800000 */
[----:B------:R-:W-:Y:S01]  /*8f70*/  LOP3.LUT R0, R8, 0x3, RZ, 0xc0, !PT ;  /* 0x0000000308007812 */ /* 0x000fe200078ec0ff */
[----:B------:R-:W-:Y:S01]  /*8f80*/  UMOV UR41, 0xffffffff ;  /* 0xffffffff00297882 */ /* 0x000fe20000000000 */
[----:B------:R-:W-:Y:S01]  /*8f90*/  PLOP3.LUT P0, PT, PT, PT, UP0, 0x80, 0x0 ;  /* 0x000000000000781c */ /* 0x000fe20003f0f008 */
[----:B------:R-:W-:Y:S02]  /*8fa0*/  ULOP3.LUT UR38, UR38, UR8, URZ, 0x3c, !UPT ;  /* 0x0000000826267292 */ /* 0x000fe4000f8e3c3f */
[----:B------:R-:W-:Y:S01]  /*8fb0*/  IMAD R0, R0, R4, UR4 ;  /* 0x0000000400007e24 */ /* 0x000fe2000f8e0204 */
[----:B------:R-:W-:-:S04]  /*8fc0*/  UIMAD.WIDE.U32 UR4, UR39, -0x55555555, URZ ;  /* 0xaaaaaaab270478a5 */ /* 0x000fc8000f8e003f */
[----:B------:R-:W-:Y:S01]  /*8fd0*/  USHF.R.U32.HI UR4, URZ, 0x1, UR5 ;  /* 0x000000013f047899 */ /* 0x000fe20008011605 */
[----:B------:R-:W-:-:S03]  /*8fe0*/  IADD3 R0, R0, -UR42, RZ ;  /* 0x8000002a00007c10 */ /* 0x000fc6000fffe0ff */
[----:B------:R-:W-:Y:S02]  /*8ff0*/  UIMAD UR39, UR4, -0x3, UR39 ;  /* 0xfffffffd042778a4 */ /* 0x000fe4000f8e0227 */
[----:B------:R-:W-:Y:S01]  /*9000*/  @UP2 ULOP3.LUT UR38, UR38, 0x1, UR4, 0x78, !UPT ;  /* 0x0000000126262892 */ /* 0x000fe2000f8e7804 */
[----:B------:R-:W-:Y:S11]  /*9010*/  @P0 BRA `(.L_x_28) ;  /* 0x000000d4007c0947 */ /* 0x000ff60003800000 */
[----:B------:R-:W-:Y:S01]  /*9020*/  FSETP.NEU.AND P0, PT, R16, RZ, PT ;  /* 0x000000ff1000720b */ /* 0x000fe20003f0d000 */
[----:B------:R-:W-:Y:S01]  /*9030*/  ULDC.64 UR8, c[0x0][0x5c8] ;  /* 0x0001720000087ab9 */ /* 0x000fe20000000a00 */
[----:B------:R-:W-:Y:S01]  /*9040*/  ISETP.GT.AND P3, PT, R17, RZ, PT ;  /* 0x000000ff1100720c */ /* 0x000fe20003f64270 */
[----:B------:R-:W-:Y:S01]  /*9050*/  UIMAD UR4, UR7, UR8, URZ ;  /* 0x00000008070472a4 */ /* 0x000fe2000f8e023f */
[----:B------:R-:W-:Y:S01]  /*9060*/  IMAD.U32 R10, RZ, RZ, UR9 ;  /* 0x00000009ff0a7e24 */ /* 0x000fe2000f8e00ff */
[----:B------:R-:W-:Y:S01]  /*9070*/  BSSY B0, `(.L_x_28) ;  /* 0x0000d59000007945 */ /* 0x000fe20003800000 */
[----:B------:R-:W-:Y:S01]  /*9080*/  IMAD.WIDE.U32 R6, R3, UR8, R6 ;  /* 0x0000000803067c25 */ /* 0x000fe2000f8e0006 */
[----:B------:R-:W-:-:S03]  /*9090*/  ISETP.GT.AND P1, PT, R0, RZ, P3 ;  /* 0x000000ff0000720c */ /* 0x000fc60001f24270 */
[----:B------:R-:W-:-:S05]  /*90a0*/  IMAD R10, R3, R10, UR4 ;  /* 0x00000004030a7e24 */ /* 0x000fca000f8e020a */
[----:B------:R-:W-:Y:S01]  /*90b0*/  IADD3 R10, R7, R10, RZ ;  /* 0x0000000a070a7210 */ /* 0x000fe20007ffe0ff */
[----:B------:R-:W-:Y:S06]  /*90c0*/  @!P0 BRA `(.L_x_29) ;  /* 0x0000009400188947 */ /* 0x000fec0003800000 */
[----:B------:R-:W0:Y:S01]  /*90d0*/  LDC.64 R22, c[0x0][0x5b8] ;  /* 0x00016e00ff167b82 */ /* 0x000e220000000a00 */
[----:B------:R-:W2:Y:S01]  /*90e0*/  LDL.LU R11, [R1] ;  /* 0x00000000010b7983 */ /* 0x000ea20000300800 */
[----:B------:R-:W-:-:S06]  /*90f0*/  ULDC.64 UR4, c[0x0][0x5c0] ;  /* 0x0001700000047ab9 */ /* 0x000fcc0000000a00 */
[----:B------:R-:W1:Y:S08]  /*9100*/  LDC.64 R14, c[0x0][0x5b0] ;  /* 0x00016c00ff0e7b82 */ /* 0x000e700000000a00 */
[----:B------:R-:W3:Y:S01]  /*9110*/  LDC.64 R12, c[0x0][0x5a8] ;  /* 0x00016a00ff0c7b82 */ /* 0x000ee20000000a00 */
[C---:B0-----:R-:W-:Y:S02]  /*9120*/  IMAD R157, R22.reuse, UR10, RZ ;  /* 0x0000000a169d7c24 */ /* 0x041fe4000f8e02ff */
[----:B------:R-:W-:-:S04]  /*9130*/  IMAD.WIDE.U32 R152, R22, UR43, R18 ;  /* 0x0000002b16987c25 */ /* 0x000fc8000f8e0012 */
[----:B------:R-:W-:Y:S01]  /*9140*/  IMAD R157, R23, UR43, R157 ;  /* 0x0000002b179d7c24 */ /* 0x000fe2000f8e029d */
[----:B------:R-:W-:Y:S01]  /*9150*/  MOV R20, R152 ;  /* 0x0000009800147202 */ /* 0x000fe20000000f00 */
[----:B-1----:R-:W-:Y:S02]  /*9160*/  IMAD R156, R14, UR7, RZ ;  /* 0x000000070e9c7c24 */ /* 0x002fe4000f8e02ff */
[----:B------:R-:W-:Y:S02]  /*9170*/  IMAD.IADD R21, R153, 0x1, R157 ;  /* 0x0000000199157824 */ /* 0x000fe400078e029d */
[C---:B------:R-:W-:Y:S02]  /*9180*/  IMAD R156, R3.reuse, R15, R156 ;  /* 0x0000000f039c7224 */ /* 0x040fe400078e029c */
[----:B------:R-:W-:-:S04]  /*9190*/  IMAD.WIDE.U32 R4, R3, R14, R20 ;  /* 0x0000000e03047225 */ /* 0x000fc800078e0014 */
[----:B------:R-:W-:Y:S01]  /*91a0*/  IMAD.IADD R5, R5, 0x1, R156 ;  /* 0x0000000105057824 */ /* 0x000fe200078e029c */
[----:B---3--:R-:W-:-:S04]  /*91b0*/  LEA R8, P0, R4, R12, 0x2 ;  /* 0x0000000c04087211 */ /* 0x008fc800078010ff */
[----:B------:R-:W-:-:S05]  /*91c0*/  LEA.HI.X R9, R4, R13, R5, 0x2, P0 ;  /* 0x0000000d04097211 */ /* 0x000fca00000f1405 */
[----:B------:R-:W3:Y:S01]  /*91d0*/  @P1 LDG.E.LTC128B R23, desc[UR36][R8.64] ;  /* 0x0000002408171981 */ /* 0x000ee2000c1e1920 */
[C---:B------:R-:W-:Y:S01]  /*91e0*/  LEA R4, P0, R6.reuse, UR4, 0x2 ;  /* 0x0000000406047c11 */ /* 0x040fe2000f8010ff */
[----:B------:R-:W-:Y:S03]  /*91f0*/  BSSY B1, `(.L_x_30) ;  /* 0x000000e000017945 */ /* 0x000fe60003800000 */
[----:B------:R-:W-:Y:S01]  /*9200*/  LEA.HI.X R5, R6, UR5, R10, 0x2, P0 ;  /* 0x0000000506057c11 */ /* 0x000fe200080f140a */
[----:B---3--:R-:W-:-:S04]  /*9210*/  FMUL R6, R23, R16 ;  /* 0x0000001017067220 */ /* 0x008fc80000400000 */
[----:B--2---:R-:W-:-:S05]  /*9220*/  FFMA R6, R11, R2, R6 ;  /* 0x000000020b067223 */ /* 0x004fca0000000006 */
[----:B------:R0:W-:Y:S02]  /*9230*/  @P1 STG.E desc[UR36][R4.64], R6 ;  /* 0x0000000604001986 */ /* 0x0001e4000c101924 */
[----:B0-----:R-:W-:-:S05]  /*9240*/  IMAD.WIDE.U32 R6, R3, R14, R18 ;  /* 0x0000000e03067225 */ /* 0x001fca00078e0012 */
[----:B------:R-:W-:-:S03]  /*9250*/  IADD3 R7, R156, R7, RZ ;  /* 0x000000079c077210 */ /* 0x000fc60007ffe0ff */
[----:B------:R-:W-:-:S04]  /*9260*/  IMAD.WIDE.U32 R6, R22, UR43, R6 ;  /* 0x0000002b16067c25 */ /* 0x000fc8000f8e0006 */
[----:B------:R-:W-:Y:S01]  /*9270*/  IMAD.IADD R7, R157, 0x1, R7 ;  /* 0x000000019d077824 */ /* 0x000fe200078e0207 */
[----:B------:R-:W-:-:S04]  /*9280*/  LEA R10, P0, R6, R12, 0x2 ;  /* 0x0000000c060a7211 */ /* 0x000fc800078010ff */
[----:B------:R-:W-:Y:S02]  /*9290*/  LEA.HI.X R11, R6, R13, R7, 0x2, P0 ;  /* 0x0000000d060b7211 */ /* 0x000fe400000f1407 */
[----:B------:R-:W-:-:S13]  /*92a0*/  ISETP.GT.AND P0, PT, R0, 0x1, P3 ;  /* 0x000000010000780c */ /* 0x000fda0001f04270 */
[----:B------:R-:W-:Y:S05]  /*92b0*/  @!P0 BRA `(.L_x_31) ;  /* 0x0000000000048947 */ /* 0x000fea0003800000 */
[----:B------:R0:W5:Y:S02]  /*92c0*/  LDG.E.LTC128B R23, desc[UR36][R10.64+0x4] ;  /* 0x000004240a177981 */ /* 0x000164000c1e1920 */
.L_x_31:
[----:B------:R-:W-:Y:S05]  /*92d0*/  BSYNC B1 ;  /* 0x0000000000017941 */ /* 0x000fea0003800000 */
.L_x_30:
[----:B------:R-:W2:Y:S01]  /*92e0*/  LDL.LU R7, [R1+0x4] ;  /* 0x0000040001077983 */ /* 0x000ea20000300800 */
[----:B-----5:R-:W-:Y:S01]  /*92f0*/  FMUL R6, R23, R16 ;  /* 0x0000001017067220 */ /* 0x020fe20000400000 */
[C---:B------:R-:W-:Y:S02]  /*9300*/  SHF.L.U64.HI R155, R14.reuse, 0x3, R15 ;  /* 0x000000030e9b7819 */ /* 0x040fe4000001020f */
[----:B------:R-:W-:Y:S01]  /*9310*/  SHF.L.U32 R154, R14, 0x3, RZ ;  /* 0x000000030e9a7819 */ /* 0x000fe200000006ff */
[----:B------:R-:W3:Y:S01]  /*9320*/  LDL.LU R159, [R1+0x8] ;  /* 0x00000800019f7983 */ /* 0x000ee20000300800 */
[----:B------:R-:W-:Y:S01]  /*9330*/  ISETP.GT.AND P1, PT, R17, 0x8, PT ;  /* 0x000000081100780c */ /* 0x000fe20003f24270 */
[----:B--2---:R-:W-:-:S05]  /*9340*/  FFMA R6, R7, R2, R6 ;  /* 0x0000000207067223 */ /* 0x004fca0000000006 */
[----:B------:R1:W-:Y:S01]  /*9350*/  @P0 STG.E desc[UR36][R4.64+0x4], R6 ;  /* 0x0000040604000986 */ /* 0x0003e2000c101924 */
[----:B------:R-:W-:Y:S01]  /*9360*/  ISETP.GT.AND P0, PT, R0, RZ, P1 ;  /* 0x000000ff0000720c */ /* 0x000fe20000f04270 */
[----:B-1----:R-:W-:-:S04]  /*9370*/  IMAD.WIDE.U32 R6, R3, R14, R154 ;  /* 0x0000000e03067225 */ /* 0x002fc800078e009a */
[----:B------:R-:W-:Y:S01]  /*9380*/  IMAD.IADD R156, R156, 0x1, R7 ;  /* 0x000000019c9c7824 */ /* 0x000fe200078e0207 */
[----:B------:R-:W-:-:S04]  /*9390*/  IADD3 R7, P2, R152, R6, RZ ;  /* 0x0000000698077210 */ /* 0x000fc80007f5e0ff */
[----:B------:R-:W-:Y:S02]  /*93a0*/  IADD3.X R9, R156, R21, RZ, P2, !PT ;  /* 0x000000159c097210 */ /* 0x000fe400017fe4ff */
[----:B------:R-:W-:-:S04]  /*93b0*/  LEA R8, P2, R7, R12, 0x2 ;  /* 0x0000000c07087211 */ /* 0x000fc800078410ff */
[----:B------:R-:W-:-:S05]  /*93c0*/  LEA.HI.X R9, R7, R13, R9, 0x2, P2 ;  /* 0x0000000d07097211 */ /* 0x000fca00010f1409 */
[----:B------:R1:W2:Y:S01]  /*93d0*/  @P0 LDG.E.LTC128B R23, desc[UR36][R8.64] ;  /* 0x0000002408170981 */ /* 0x0002a2000c1e1920 */
[----:B------:R-:W-:Y:S01]  /*93e0*/  IADD3 R6, P2, R18, R6, RZ ;  /* 0x0000000612067210 */ /* 0x000fe20007f5e0ff */
[----:B------:R-:W-:Y:S01]  /*93f0*/  IMAD.U32 R158, RZ, RZ, UR8 ;  /* 0x00000008ff9e7e24 */ /* 0x000fe2000f8e00ff */
[----:B------:R-:W-:Y:S01]  /*9400*/  ISETP.GT.AND P4, PT, R0, 0x1, P1 ;  /* 0x000000010000780c */ /* 0x000fe20000f84270 */
[----:B------:R-:W-:Y:S02]  /*9410*/  BSSY B1, `(.L_x_32) ;  /* 0x0000011000017945 */ /* 0x000fe40003800000 */
[----:B------:R-:W-:Y:S01]  /*9420*/  IMAD.X R7, R19, 0x1, R156, P2 ;  /* 0x0000000113077824 */ /* 0x000fe200010e069c */
[----:B------:R-:W-:Y:S02]  /*9430*/  MOV R156, UR9 ;  /* 0x00000009009c7c02 */ /* 0x000fe40008000f00 */
[----:B------:R-:W-:Y:S01]  /*9440*/  SHF.L.U32 R158, R158, 0x5, RZ ;  /* 0x000000059e9e7819 */ /* 0x000fe200000006ff */
[----:B------:R-:W-:-:S05]  /*9450*/  IMAD.WIDE.U32 R6, R22, UR43, R6 ;  /* 0x0000002b16067c25 */ /* 0x000fca000f8e0006 */
[----:B------:R-:W-:Y:S02]  /*9460*/  IADD3 R7, R157, R7, RZ ;  /* 0x000000079d077210 */ /* 0x000fe40007ffe0ff */
[----:B-1----:R-:W-:-:S04]  /*9470*/  LEA R8, P2, R6, R12, 0x2 ;  /* 0x0000000c06087211 */ /* 0x002fc800078410ff */
[----:B------:R-:W-:Y:S01]  /*9480*/  LEA.HI.X R9, R6, R13, R7, 0x2, P2 ;  /* 0x0000000d06097211 */ /* 0x000fe200010f1407 */
[----:B------:R-:W-:-:S05]  /*9490*/  IMAD.U32 R6, RZ, RZ, UR8 ;  /* 0x00000008ff067e24 */ /* 0x000fca000f8e00ff */
[----:B------:R-:W-:Y:S01]  /*94a0*/  SHF.L.U64.HI R156, R6, 0x5, R156 ;  /* 0x00000005069c7819 */ /* 0x000fe2000001029c */
[----:B--2---:R-:W-:-:S04]  /*94b0*/  FMUL R6, R23, R16 ;  /* 0x0000001017067220 */ /* 0x004fc80000400000 */
[----:B---3--:R-:W-:Y:S01]  /*94c0*/  FFMA R159, R159, R2, R6 ;  /* 0x000000029f9f7223 */ /* 0x008fe20000000006 */
[----:B------:R-:W-:-:S05]  /*94d0*/  IADD3 R6, P2, R158, R4, RZ ;  /* 0x000000049e067210 */ /* 0x000fca0007f5e0ff */
[----:B------:R-:W-:-:S05]  /*94e0*/  IMAD.X R7, R156, 0x1, R5, P2 ;  /* 0x000000019c077824 */ /* 0x000fca00010e0605 */
[----:B------:R1:W-:Y:S01]  /*94f0*/  @P0 STG.E desc[UR36][R6.64], R159 ;  /* 0x0000009f06000986 */ /* 0x0003e2000c101924 */
[----:B------:R-:W-:Y:S05]  /*9500*/  @!P4 BRA `(.L_x_33) ;  /* 0x000000000004c947 */ /* 0x000fea0003800000 */
[----:B------:R2:W5:Y:S02]  /*9510*/  LDG.E.LTC128B R23, desc[UR36][R8.64+0x4] ;  /* 0x0000042408177981 */ /* 0x000564000c1e1920 */
.L_x_33:
[----:B------:R-:W-:Y:S05]  /*9520*/  BSYNC B1 ;  /* 0x0000000000017941 */ /* 0x000fea0003800000 */
.L_x_32:
[----:B------:R-:W3:Y:S01]  /*9530*/  LDL.LU R161, [R1+0xc] ;  /* 0x00000c0001a17983 */ /* 0x000ee20000300800 */
[----:B-1---5:R-:W-:Y:S01]  /*9540*/  FMUL R159, R23, R16 ;  /* 0x00000010179f7220 */ /* 0x022fe20000400000 */
[----:B------:R-:W-:Y:S01]  /*9550*/  ISETP.GT.AND P0, PT, R0, 0x8, P3 ;  /* 0x000000080000780c */ /* 0x000fe20001f04270 */
[----:B------:R-:W-:Y:S02]  /*9560*/  BSSY B1, `(.L_x_34) ;  /* 0x0000005000017945 */ /* 0x000fe40003800000 */
[----:B---3--:R-:W-:-:S05]  /*9570*/  FFMA R159, R161, R2, R159 ;  /* 0x00000002a19f7223 */ /* 0x008fca000000009f */
[----:B------:R1:W-:Y:S05]  /*9580*/  @P4 STG.E desc[UR36][R6.64+0x4], R159 ;  /* 0x0000049f06004986 */ /* 0x0003ea000c101924 */
[----:B------:R-:W-:Y:S05]  /*9590*/  @!P0 BRA `(.L_x_35) ;  /* 0x0000000000048947 */ /* 0x000fea0003800000 */
[----:B------:R3:W5:Y:S02]  /*95a0*/  LDG.E.LTC128B R23, desc[UR36][R10.64+0x20] ;  /* 0x000020240a177981 */ /* 0x000764000c1e1920 */
.L_x_35:
[----:B------:R-:W-:Y:S05]  /*95b0*/  BSYNC B1 ;  /* 0x0000000000017941 */ /* 0x000fea0003800000 */
.L_x_34:
[----:B------:R-:W4:Y:S01]  /*95c0*/  LDL.LU R161, [R1+0x10] ;  /* 0x0000100001a17983 */ /* 0x000f220000300800 */
[----:B-1---5:R-:W-:Y:S01]  /*95d0*/  FMUL R159, R23, R16 ;  /* 0x00000010179f7220 */ /* 0x022fe20000400000 */
[----:B------:R-:W-:Y:S01]  /*95e0*/  ISETP.GT.AND P2, PT, R0, 0x9, P3 ;  /* 0x000000090000780c */ /* 0x000fe20001f44270 */
[----:B------:R-:W-:Y:S02]  /*95f0*/  BSSY B1, `(.L_x_36) ;  /* 0x0000005000017945 */ /* 0x000fe40003800000 */
[----:B----4-:R-:W-:-:S05]  /*9600*/  FFMA R159, R161, R2, R159 ;  /* 0x00000002a19f7223 */ /* 0x010fca000000009f */
[----:B------:R1:W-:Y:S05]  /*9610*/  @P0 STG.E desc[UR36][R4.64+0x20], R159 ;  /* 0x0000209f04000986 */ /* 0x0003ea000c101924 */
[----:B------:R-:W-:Y:S05]  /*9620*/  @!P2 BRA `(.L_x_37) ;  /* 0x000000000004a947 */ /* 0x000fea0003800000 */
[----:B------:R4:W5:Y:S02]  /*9630*/  LDG.E.LTC128B R23, desc[UR36][R10.64+0x24] ;  /* 0x000024240a177981 */ /* 0x000964000c1e1920 */
.L_x_37:
[----:B------:R-:W-:Y:S05]  /*9640*/  BSYNC B1 ;  /* 0x0000000000017941 */ /* 0x000fea0003800000 */
.L_x_36:
[----:B------:R-:W2:Y:S01]  /*9650*/  LDL.LU R161, [R1+0x14] ;  /* 0x0000140001a17983 */ /* 0x000ea20000300800 */
[----:B-1---5:R-:W-:Y:S01]  /*9660*/  FMUL R159, R23, R16 ;  /* 0x00000010179f7220 */ /* 0x022fe20000400000 */
[----:B------:R-:W-:Y:S01]  /*9670*/  ISETP.GT.AND P0, PT, R0, 0x8, P1 ;  /* 0x000000080000780c */ /* 0x000fe20000f04270 */
[----:B------:R-:W-:Y:S02]  /*9680*/  BSSY B1, `(.L_x_38) ;  /* 0x0000005000017945 */ /* 0x000fe40003800000 */
[----:B--2---:R-:W-:-:S05]  /*9690*/  FFMA R159, R161, R2, R159 ;  /* 0x00000002a19f7223 */ /* 0x004fca000000009f */
[----:B------:R1:W-:Y:S05]  /*96a0*/  @P2 STG.E desc[UR36][R4.64+0x24], R159 ;  /* 0x0000249f04002986 */ /* 0x0003ea000c101924 */
[----:B------:R-:W-:Y:S05]  /*96b0*/  @!P0 BRA `(.L_x_39) ;  /* 0x0000000000048947 */ /* 0x000fea0003800000 */
[----:B------:R2:W5:Y:S02]  /*96c0*/  LDG.E.LTC128B R23, desc[UR36][R8.64+0x20] ;  /* 0x0000202408177981 */ /* 0x000564000c1e1920 */
.L_x_39:
[----:B------:R-:W-:Y:S05]  /*96d0*/  BSYNC B1 ;  /* 0x0000000000017941 */ /* 0x000fea0003800000 */
.L_x_38:
        /* <DEDUP_REMOVED lines=8> */
.L_x_41:
[----:B------:R-:W-:Y:S05]  /*9760*/  BSYNC B1 ;  /* 0x0000000000017941 */ /* 0x000fea0003800000 */
.L_x_40:
        /* <DEDUP_REMOVED lines=8> */
.L_x_43:
[----:B------:R-:W-:Y:S05]  /*97f0*/  BSYNC B1 ;  /* 0x0000000000017941 */ /* 0x000fea0003800000 */
.L_x_42:
        /* <DEDUP_REMOVED lines=8> */
.L_x_45:
[----:B------:R-:W-:Y:S05]  /*9880*/  BSYNC B1 ;  /* 0x0000000000017941 */ /* 0x000fea0003800000 */
.L_x_44:
        /* <DEDUP_REMOVED lines=8> */
.L_x_47:
[----:B------:R-:W-:Y:S05]  /*9910*/  BSYNC B1 ;  /* 0x0000000000017941 */ /* 0x000fea0003800000 */
.L_x_46:
        /* <DEDUP_REMOVED lines=8> */
.L_x_49:
[----:B------:R-:W-:Y:S05]  /*99a0*/  BSYNC B1 ;  /* 0x0000000000017941 */ /* 0x000fea0003800000 */
.L_x_48:
        /* <DEDUP_REMOVED lines=8> */
.L_x_51:
[----:B------:R-:W-:Y:S05]  /*9a30*/  BSYNC B1 ;  /* 0x0000000000017941 */ /* 0x000fea0003800000 */
.L_x_50:
        /* <DEDUP_REMOVED lines=8> */
.L_x_53:
[----:B------:R-:W-:Y:S05]  /*9ac0*/  BSYNC B1 ;  /* 0x0000000000017941 */ /* 0x000fea0003800000 */
.L_x_52:
        /* <DEDUP_REMOVED lines=8> */
.L_x_55:
[----:B------:R-:W-:Y:S05]  /*9b50*/  BSYNC B1 ;  /* 0x0000000000017941 */ /* 0x000fea0003800000 */
.L_x_54:
        /* <DEDUP_REMOVED lines=8> */
.L_x_57:
[----:B------:R-:W-:Y:S05]  /*9be0*/  BSYNC B1 ;  /* 0x0000000000017941 */ /* 0x000fea0003800000 */
.L_x_56:
        /* <DEDUP_REMOVED lines=8> */
.L_x_59:
[----:B------:R-:W-:Y:S05]  /*9c70*/  BSYNC B1 ;  /* 0x0000000000017941 */ /* 0x000fea0003800000 */
.L_x_58:
        /* <DEDUP_REMOVED lines=8> */
.L_x_61:
[----:B------:R-:W-:Y:S05]  /*9d00*/  BSYNC B1 ;  /* 0x0000000000017941 */ /* 0x000fea0003800000 */
.L_x_60:
        /* <DEDUP_REMOVED lines=8> */
.L_x_63:
[----:B------:R-:W-:Y:S05]  /*9d90*/  BSYNC B1 ;  /* 0x0000000000017941 */ /* 0x000fea0003800000 */
.L_x_62:
        /* <DEDUP_REMOVED lines=8> */
.L_x_65:
[----:B------:R-:W-:Y:S05]  /*9e20*/  BSYNC B1 ;  /* 0x0000000000017941 */ /* 0x000fea0003800000 */
.L_x_64:
        /* <DEDUP_REMOVED lines=8> */
.L_x_67:
[----:B------:R-:W-:Y:S05]  /*9eb0*/  BSYNC B1 ;  /* 0x0000000000017941 */ /* 0x000fea0003800000 */
.L_x_66:
        /* <DEDUP_REMOVED lines=8> */
.L_x_69:
[----:B------:R-:W-:Y:S05]  /*9f40*/  BSYNC B1 ;  /* 0x0000000000017941 */ /* 0x000fea0003800000 */
.L_x_68:
        /* <DEDUP_REMOVED lines=8> */
.L_x_71:
[----:B------:R-:W-:Y:S05]  /*9fd0*/  BSYNC B1 ;  /* 0x0000000000017941 */ /* 0x000fea0003800000 */
.L_x_70:
        /* <DEDUP_REMOVED lines=8> */
.L_x_73:
[----:B------:R-:W-:Y:S05]  /*a060*/  BSYNC B1 ;  /* 0x0000000000017941 */ /* 0x000fea0003800000 */
.L_x_72:
        /* <DEDUP_REMOVED lines=8> */
.L_x_75:
[----:B------:R-:W-:Y:S05]  /*a0f0*/  BSYNC B1 ;  /* 0x0000000000017941 */ /* 0x000fea0003800000 */
.L_x_74:
        /* <DEDUP_REMOVED lines=8> */
.L_x_77:
[----:B------:R-:W-:Y:S05]  /*a180*/  BSYNC B1 ;  /* 0x0000000000017941 */ /* 0x000fea0003800000 */
.L_x_76:
        /* <DEDUP_REMOVED lines=8> */
.L_x_79:
[----:B------:R-:W-:Y:S05]  /*a210*/  BSYNC B1 ;  /* 0x0000000000017941 */ /* 0x000fea0003800000 */
.L_x_78:
        /* <DEDUP_REMOVED lines=8> */
.L_x_81:
[----:B------:R-:W-:Y:S05]  /*a2a0*/  BSYNC B1 ;  /* 0x0000000000017941 */ /* 0x000fea0003800000 */
.L_x_80:
        /* <DEDUP_REMOVED lines=8> */
.L_x_83:
[----:B------:R-:W-:Y:S05]  /*a330*/  BSYNC B1 ;  /* 0x0000000000017941 */ /* 0x000fea0003800000 */
.L_x_82:
        /* <DEDUP_REMOVED lines=8> */
.L_x_85:
[----:B------:R-:W-:Y:S05]  /*a3c0*/  BSYNC B1 ;  /* 0x0000000000017941 */ /* 0x000fea0003800000 */
.L_x_84:
        /* <DEDUP_REMOVED lines=8> */
.L_x_87:
[----:B------:R-:W-:Y:S05]  /*a450*/  BSYNC B1 ;  /* 0x0000000000017941 */ /* 0x000fea0003800000 */
.L_x_86:
        /* <DEDUP_REMOVED lines=8> */
.L_x_89:
[----:B------:R-:W-:Y:S05]  /*a4e0*/  BSYNC B1 ;  /* 0x0000000000017941 */ /* 0x000fea0003800000 */
.L_x_88:
        /* <DEDUP_REMOVED lines=8> */
.L_x_91:
[----:B------:R-:W-:Y:S05]  /*a570*/  BSYNC B1 ;  /* 0x0000000000017941 */ /* 0x000fea0003800000 */
.L_x_90:
        /* <DEDUP_REMOVED lines=8> */
.L_x_93:
[----:B------:R-:W-:Y:S05]  /*a600*/  BSYNC B1 ;  /* 0x0000000000017941 */ /* 0x000fea0003800000 */
.L_x_92:
        /* <DEDUP_REMOVED lines=8> */
.L_x_95:
[----:B------:R-:W-:Y:S05]  /*a690*/  BSYNC B1 ;  /* 0x0000000000017941 */ /* 0x000fea0003800000 */
.L_x_94:
        /* <DEDUP_REMOVED lines=8> */
.L_x_97:
[----:B------:R-:W-:Y:S05]  /*a720*/  BSYNC B1 ;  /* 0x0000000000017941 */ /* 0x000fea0003800000 */
.L_x_96:
        /* <DEDUP_REMOVED lines=8> */
.L_x_99:
[----:B------:R-:W-:Y:S05]  /*a7b0*/  BSYNC B1 ;  /* 0x0000000000017941 */ /* 0x000fea0003800000 */
.L_x_98:
        /* <DEDUP_REMOVED lines=8> */
.L_x_101:
[----:B------:R-:W-:Y:S05]  /*a840*/  BSYNC B1 ;  /* 0x0000000000017941 */ /* 0x000fea0003800000 */
.L_x_100:
        /* <DEDUP_REMOVED lines=8> */
.L_x_103:
[----:B------:R-:W-:Y:S05]  /*a8d0*/  BSYNC B1 ;  /* 0x0000000000017941 */ /* 0x000fea0003800000 */
.L_x_102:
        /* <DEDUP_REMOVED lines=8> */
.L_x_105:
[----:B------:R-:W-:Y:S05]  /*a960*/  BSYNC B1 ;  /* 0x0000000000017941 */ /* 0x000fea0003800000 */
.L_x_104:
        /* <DEDUP_REMOVED lines=8> */
.L_x_107:
[----:B------:R-:W-:Y:S05]  /*a9f0*/  BSYNC B1 ;  /* 0x0000000000017941 */ /* 0x000fea0003800000 */
.L_x_106:
        /* <DEDUP_REMOVED lines=8> */
.L_x_109:
[----:B------:R-:W-:Y:S05]  /*aa80*/  BSYNC B1 ;  /* 0x0000000000017941 */ /* 0x000fea0003800000 */
.L_x_108:
        /* <DEDUP_REMOVED lines=8> */
.L_x_111:
[----:B------:R-:W-:Y:S05]  /*ab10*/  BSYNC B1 ;  /* 0x0000000000017941 */ /* 0x000fea0003800000 */
.L_x_110:
        /* <DEDUP_REMOVED lines=8> */
.L_x_113:
[----:B------:R-:W-:Y:S05]  /*aba0*/  BSYNC B1 ;  /* 0x0000000000017941 */ /* 0x000fea0003800000 */
.L_x_112:
        /* <DEDUP_REMOVED lines=8> */
.L_x_115:
[----:B------:R-:W-:Y:S05]  /*ac30*/  BSYNC B1 ;  /* 0x0000000000017941 */ /* 0x000fea0003800000 */
.L_x_114:
        /* <DEDUP_REMOVED lines=8> */
.L_x_117:
[----:B------:R-:W-:Y:S05]  /*acc0*/  BSYNC B1 ;  /* 0x0000000000017941 */ /* 0x000fea0003800000 */
.L_x_116:
        /* <DEDUP_REMOVED lines=8> */
.L_x_119:
[----:B------:R-:W-:Y:S05]  /*ad50*/  BSYNC B1 ;  /* 0x0000000000017941 */ /* 0x000fea0003800000 */
.L_x_118:
        /* <DEDUP_REMOVED lines=8> */
.L_x_121:
[----:B------:R-:W-:Y:S05]  /*ade0*/  BSYNC B1 ;  /* 0x0000000000017941 */ /* 0x000fea0003800000 */
.L_x_120:
        /* <DEDUP_REMOVED lines=8> */
.L_x_123:
[----:B------:R-:W-:Y:S05]  /*ae70*/  BSYNC B1 ;  /* 0x0000000000017941 */ /* 0x000fea0003800000 */
.L_x_122:
        /* <DEDUP_REMOVED lines=8> */
.L_x_125:
[----:B------:R-:W-:Y:S05]  /*af00*/  BSYNC B1 ;  /* 0x0000000000017941 */ /* 0x000fea0003800000 */
.L_x_124:
        /* <DEDUP_REMOVED lines=8> */
.L_x_127:
[----:B------:R-:W-:Y:S05]  /*af90*/  BSYNC B1 ;  /* 0x0000000000017941 */ /* 0x000fea0003800000 */
.L_x_126:
        /* <DEDUP_REMOVED lines=8> */
.L_x_129:
[----:B------:R-:W-:Y:S05]  /*b020*/  BSYNC B1 ;  /* 0x0000000000017941 */ /* 0x000fea0003800000 */
.L_x_128:
        /* <DEDUP_REMOVED lines=8> */
.L_x_131:
[----:B------:R-:W-:Y:S05]  /*b0b0*/  BSYNC B1 ;  /* 0x0000000000017941 */ /* 0x000fea0003800000 */
.L_x_130:
        /* <DEDUP_REMOVED lines=8> */
.L_x_133:
[----:B------:R-:W-:Y:S05]  /*b140*/  BSYNC B1 ;  /* 0x0000000000017941 */ /* 0x000fea0003800000 */
.L_x_132:
        /* <DEDUP_REMOVED lines=8> */
.L_x_135:
[----:B------:R-:W-:Y:S05]  /*b1d0*/  BSYNC B1 ;  /* 0x0000000000017941 */ /* 0x000fea0003800000 */
.L_x_134:
        /* <DEDUP_REMOVED lines=8> */
.L_x_137:
[----:B------:R-:W-:Y:S05]  /*b260*/  BSYNC B1 ;  /* 0x0000000000017941 */ /* 0x000fea0003800000 */
.L_x_136:
        /* <DEDUP_REMOVED lines=8> */
.L_x_139:
[----:B------:R-:W-:Y:S05]  /*b2f0*/  BSYNC B1 ;  /* 0x0000000000017941 */ /* 0x000fea0003800000 */
.L_x_138:
        /* <DEDUP_REMOVED lines=8> */
.L_x_141:
[----:B------:R-:W-:Y:S05]  /*b380*/  BSYNC B1 ;  /* 0x0000000000017941 */ /* 0x000fea0003800000 */
.L_x_140:
        /* <DEDUP_REMOVED lines=8> */
.L_x_143:
[----:B------:R-:W-:Y:S05]  /*b410*/  BSYNC B1 ;  /* 0x0000000000017941 */ /* 0x000fea0003800000 */
.L_x_142:
        /* <DEDUP_REMOVED lines=8> */
.L_x_145:
[----:B------:R-:W-:Y:S05]  /*b4a0*/  BSYNC B1 ;  /* 0x0000000000017941 */ /* 0x000fea0003800000 */
.L_x_144:
        /* <DEDUP_REMOVED lines=8> */
.L_x_147:
[----:B------:R-:W-:Y:S05]  /*b530*/  BSYNC B1 ;  /* 0x0000000000017941 */ /* 0x000fea0003800000 */
.L_x_146:
        /* <DEDUP_REMOVED lines=8> */
.L_x_149:
[----:B------:R-:W-:Y:S05]  /*b5c0*/  BSYNC B1 ;  /* 0x0000000000017941 */ /* 0x000fea0003800000 */
.L_x_148:
        /* <DEDUP_REMOVED lines=8> */
.L_x_151:
[----:B------:R-:W-:Y:S05]  /*b650*/  BSYNC B1 ;  /* 0x0000000000017941 */ /* 0x000fea0003800000 */
.L_x_150:
        /* <DEDUP_REMOVED lines=8> */
.L_x_153:
[----:B------:R-:W-:Y:S05]  /*b6e0*/  BSYNC B1 ;  /* 0x0000000000017941 */ /* 0x000fea0003800000 */
.L_x_152:
        /* <DEDUP_REMOVED lines=8> */
.L_x_155:
[----:B------:R-:W-:Y:S05]  /*b770*/  BSYNC B1 ;  /* 0x0000000000017941 */ /* 0x000fea0003800000 */
.L_x_154:
        /* <DEDUP_REMOVED lines=8> */
.L_x_157:
[----:B------:R-:W-:Y:S05]  /*b800*/  BSYNC B1 ;  /* 0x0000000000017941 */ /* 0x000fea0003800000 */
.L_x_156:
        /* <DEDUP_REMOVED lines=8> */
.L_x_159:
[----:B------:R-:W-:Y:S05]  /*b890*/  BSYNC B1 ;  /* 0x0000000000017941 */ /* 0x000fea0003800000 */
.L_x_158:
        /* <DEDUP_REMOVED lines=8> */
.L_x_161:
[----:B------:R-:W-:Y:S05]  /*b920*/  BSYNC B1 ;  /* 0x0000000000017941 */ /* 0x000fea0003800000 */
.L_x_160:
        /* <DEDUP_REMOVED lines=8> */
.L_x_163:
[----:B------:R-:W-:Y:S05]  /*b9b0*/  BSYNC B1 ;  /* 0x0000000000017941 */ /* 0x000fea0003800000 */
.L_x_162:
        /* <DEDUP_REMOVED lines=8> */
.L_x_165:
[----:B------:R-:W-:Y:S05]  /*ba40*/  BSYNC B1 ;  /* 0x0000000000017941 */ /* 0x000fea0003800000 */
.L_x_164:
        /* <DEDUP_REMOVED lines=8> */
.L_x_167:
[----:B------:R-:W-:Y:S05]  /*bad0*/  BSYNC B1 ;  /* 0x0000000000017941 */ /* 0x000fea0003800000 */
.L_x_166:
        /* <DEDUP_REMOVED lines=8> */
.L_x_169:
[----:B------:R-:W-:Y:S05]  /*bb60*/  BSYNC B1 ;  /* 0x0000000000017941 */ /* 0x000fea0003800000 */
.L_x_168:
        /* <DEDUP_REMOVED lines=8> */
.L_x_171:
[----:B------:R-:W-:Y:S05]  /*bbf0*/  BSYNC B1 ;  /* 0x0000000000017941 */ /* 0x000fea0003800000 */
.L_x_170:
        /* <DEDUP_REMOVED lines=8> */
.L_x_173:
[----:B------:R-:W-:Y:S05]  /*bc80*/  BSYNC B1 ;  /* 0x0000000000017941 */ /* 0x000fea0003800000 */
.L_x_172:
        /* <DEDUP_REMOVED lines=8> */
.L_x_175:
[----:B------:R-:W-:Y:S05]  /*bd10*/  BSYNC B1 ;  /* 0x0000000000017941 */ /* 0x000fea0003800000 */
.L_x_174:
        /* <DEDUP_REMOVED lines=8> */
.L_x_177:
[----:B------:R-:W-:Y:S05]  /*bda0*/  BSYNC B1 ;  /* 0x0000000000017941 */ /* 0x000fea0003800000 */
.L_x_176:
        /* <DEDUP_REMOVED lines=8> */
.L_x_179:
[----:B------:R-:W-:Y:S05]  /*be30*/  BSYNC B1 ;  /* 0x0000000000017941 */ /* 0x000fea0003800000 */
.L_x_178:
        /* <DEDUP_REMOVED lines=8> */
.L_x_181:
[----:B------:R-:W-:Y:S05]  /*bec0*/  BSYNC B1 ;  /* 0x0000000000017941 */ /* 0x000fea0003800000 */
.L_x_180:
        /* <DEDUP_REMOVED lines=8> */
.L_x_183:
[----:B------:R-:W-:Y:S05]  /*bf50*/  BSYNC B1 ;  /* 0x0000000000017941 */ /* 0x000fea0003800000 */
.L_x_182:
        /* <DEDUP_REMOVED lines=8> */
.L_x_185:
[----:B------:R-:W-:Y:S05]  /*bfe0*/  BSYNC B1 ;  /* 0x0000000000017941 */ /* 0x000fea0003800000 */
.L_x_184:
        /* <DEDUP_REMOVED lines=8> */
.L_x_187:
[----:B------:R-:W-:Y:S05]  /*c070*/  BSYNC B1 ;  /* 0x0000000000017941 */ /* 0x000fea0003800000 */
.L_x_186:
        /* <DEDUP_REMOVED lines=8> */
.L_x_189:
[----:B------:R-:W-:Y:S05]  /*c100*/  BSYNC B1 ;  /* 0x0000000000017941 */ /* 0x000fea0003800000 */
.L_x_188:
        /* <DEDUP_REMOVED lines=8> */
.L_x_191:
[----:B------:R-:W-:Y:S05]  /*c190*/  BSYNC B1 ;  /* 0x0000000000017941 */ /* 0x000fea0003800000 */
.L_x_190:
        /* <DEDUP_REMOVED lines=8> */
.L_x_193:
[----:B------:R-:W-:Y:S05]  /*c220*/  BSYNC B1 ;  /* 0x0000000000017941 */ /* 0x000fea0003800000 */
.L_x_192:
        /* <DEDUP_REMOVED lines=8> */
.L_x_195:
[----:B------:R-:W-:Y:S05]  /*c2b0*/  BSYNC B1 ;  /* 0x0000000000017941 */ /* 0x000fea0003800000 */
.L_x_194:
        /* <DEDUP_REMOVED lines=8> */
.L_x_197:
[----:B------:R-:W-:Y:S05]  /*c340*/  BSYNC B1 ;  /* 0x0000000000017941 */ /* 0x000fea0003800000 */
.L_x_196:
        /* <DEDUP_REMOVED lines=8> */
.L_x_199:
[----:B------:R-:W-:Y:S05]  /*c3d0*/  BSYNC B1 ;  /* 0x0000000000017941 */ /* 0x000fea0003800000 */
.L_x_198:
        /* <DEDUP_REMOVED lines=8> */
.L_x_201:
[----:B------:R-:W-:Y:S05]  /*c460*/  BSYNC B1 ;  /* 0x0000000000017941 */ /* 0x000fea0003800000 */
.L_x_200:
        /* <DEDUP_REMOVED lines=8> */
.L_x_203:
[----:B------:R-:W-:Y:S05]  /*c4f0*/  BSYNC B1 ;  /* 0x0000000000017941 */ /* 0x000fea0003800000 */
.L_x_202:
        /* <DEDUP_REMOVED lines=8> */
.L_x_205:
[----:B------:R-:W-:Y:S05]  /*c580*/  BSYNC B1 ;  /* 0x0000000000017941 */ /* 0x000fea0003800000 */
.L_x_204:
        /* <DEDUP_REMOVED lines=8> */
.L_x_207:
[----:B------:R-:W-:Y:S05]  /*c610*/  BSYNC B1 ;  /* 0x0000000000017941 */ /* 0x000fea0003800000 */
.L_x_206:
        /* <DEDUP_REMOVED lines=8> */
.L_x_209:
[----:B------:R-:W-:Y:S05]  /*c6a0*/  BSYNC B1 ;  /* 0x0000000000017941 */ /* 0x000fea0003800000 */
.L_x_208:
        /* <DEDUP_REMOVED lines=8> */
.L_x_211:
[----:B------:R-:W-:Y:S05]  /*c730*/  BSYNC B1 ;  /* 0x0000000000017941 */ /* 0x000fea0003800000 */
.L_x_210:
        /* <DEDUP_REMOVED lines=8> */
.L_x_213:
[----:B------:R-:W-:Y:S05]  /*c7c0*/  BSYNC B1 ;  /* 0x0000000000017941 */ /* 0x000fea0003800000 */
.L_x_212:
        /* <DEDUP_REMOVED lines=8> */
.L_x_215:
[----:B------:R-:W-:Y:S05]  /*c850*/  BSYNC B1 ;  /* 0x0000000000017941 */ /* 0x000fea0003800000 */
.L_x_214:
        /* <DEDUP_REMOVED lines=8> */
.L_x_217:
[----:B------:R-:W-:Y:S05]  /*c8e0*/  BSYNC B1 ;  /* 0x0000000000017941 */ /* 0x000fea0003800000 */
.L_x_216:
        /* <DEDUP_REMOVED lines=8> */
.L_x_219:
[----:B------:R-:W-:Y:S05]  /*c970*/  BSYNC B1 ;  /* 0x0000000000017941 */ /* 0x000fea0003800000 */
.L_x_218:
        /* <DEDUP_REMOVED lines=8> */
.L_x_221:
[----:B------:R-:W-:Y:S05]  /*ca00*/  BSYNC B1 ;  /* 0x0000000000017941 */ /* 0x000fea0003800000 */
.L_x_220:
        /* <DEDUP_REMOVED lines=8> */
.L_x_223:
[----:B------:R-:W-:Y:S05]  /*ca90*/  BSYNC B1 ;  /* 0x0000000000017941 */ /* 0x000fea0003800000 */
.L_x_222:
        /* <DEDUP_REMOVED lines=8> */
.L_x_225:
[----:B------:R-:W-:Y:S05]  /*cb20*/  BSYNC B1 ;  /* 0x0000000000017941 */ /* 0x000fea0003800000 */
.L_x_224:
        /* <DEDUP_REMOVED lines=8> */
.L_x_227:
[----:B------:R-:W-:Y:S05]  /*cbb0*/  BSYNC B1 ;  /* 0x0000000000017941 */ /* 0x000fea0003800000 */
.L_x_226:
        /* <DEDUP_REMOVED lines=8> */
.L_x_229:
[----:B------:R-:W-:Y:S05]  /*cc40*/  BSYNC B1 ;  /* 0x0000000000017941 */ /* 0x000fea0003800000 */
.L_x_228:
        /* <DEDUP_REMOVED lines=8> */
.L_x_231:
[----:B------:R-:W-:Y:S05]  /*ccd0*/  BSYNC B1 ;  /* 0x0000000000017941 */ /* 0x000fea0003800000 */
.L_x_230:
        /* <DEDUP_REMOVED lines=8> */
.L_x_233:
[----:B------:R-:W-:Y:S05]  /*cd60*/  BSYNC B1 ;  /* 0x0000000000017941 */ /* 0x000fea0003800000 */
.L_x_232:
        /* <DEDUP_REMOVED lines=8> */
.L_x_235:
[----:B------:R-:W-:Y:S05]  /*cdf0*/  BSYNC B1 ;  /* 0x0000000000017941 */ /* 0x000fea0003800000 */
.L_x_234:
        /* <DEDUP_REMOVED lines=8> */
.L_x_237:
[----:B------:R-:W-:Y:S05]  /*ce80*/  BSYNC B1 ;  /* 0x0000000000017941 */ /* 0x000fea0003800000 */
.L_x_236:
        /* <DEDUP_REMOVED lines=8> */
.L_x_239:
[----:B------:R-:W-:Y:S05]  /*cf10*/  BSYNC B1 ;  /* 0x0000000000017941 */ /* 0x000fea0003800000 */
.L_x_238:
        /* <DEDUP_REMOVED lines=8> */
.L_x_241:
[----:B------:R-:W-:Y:S05]  /*cfa0*/  BSYNC B1 ;  /* 0x0000000000017941 */ /* 0x000fea0003800000 */
.L_x_240:
        /* <DEDUP_REMOVED lines=8> */
.L_x_243:
[----:B------:R-:W-:Y:S05]  /*d030*/  BSYNC B1 ;  /* 0x0000000000017941 */ /* 0x000fea0003800000 */
.L_x_242:
        /* <DEDUP_REMOVED lines=8> */
.L_x_245:
[----:B------:R-:W-:Y:S05]  /*d0c0*/  BSYNC B1 ;  /* 0x0000000000017941 */ /* 0x000fea0003800000 */
.L_x_244:
        /* <DEDUP_REMOVED lines=8> */
.L_x_247:
[----:B------:R-:W-:Y:S05]  /*d150*/  BSYNC B1 ;  /* 0x0000000000017941 */ /* 0x000fea0003800000 */
.L_x_246:
        /* <DEDUP_REMOVED lines=8> */
.L_x_249:
[----:B------:R-:W-:Y:S05]  /*d1e0*/  BSYNC B1 ;  /* 0x0000000000017941 */ /* 0x000fea0003800000 */
.L_x_248:
        /* <DEDUP_REMOVED lines=8> */
.L_x_251:
[----:B------:R-:W-:Y:S05]  /*d270*/  BSYNC B1 ;  /* 0x0000000000017941 */ /* 0x000fea0003800000 */
.L_x_250:
        /* <DEDUP_REMOVED lines=8> */
.L_x_253:
[----:B------:R-:W-:Y:S05]  /*d300*/  BSYNC B1 ;  /* 0x0000000000017941 */ /* 0x000fea0003800000 */
.L_x_252:
        /* <DEDUP_REMOVED lines=8> */
.L_x_255:
[----:B------:R-:W-:Y:S05]  /*d390*/  BSYNC B1 ;  /* 0x0000000000017941 */ /* 0x000fea0003800000 */
.L_x_254:
        /* <DEDUP_REMOVED lines=8> */
.L_x_257:
[----:B------:R-:W-:Y:S05]  /*d420*/  BSYNC B1 ;  /* 0x0000000000017941 */ /* 0x000fea0003800000 */
.L_x_256:
        /* <DEDUP_REMOVED lines=8> */
.L_x_259:
[----:B------:R-:W-:Y:S05]  /*d4b0*/  BSYNC B1 ;  /* 0x0000000000017941 */ /* 0x000fea0003800000 */
.L_x_258:
        /* <DEDUP_REMOVED lines=8> */
.L_x_261:
[----:B------:R-:W-:Y:S05]  /*d540*/  BSYNC B1 ;  /* 0x0000000000017941 */ /* 0x000fea0003800000 */
.L_x_260:
        /* <DEDUP_REMOVED lines=8> */
.L_x_263:
[----:B------:R-:W-:Y:S05]  /*d5d0*/  BSYNC B1 ;  /* 0x0000000000017941 */ /* 0x000fea0003800000 */
.L_x_262:
        /* <DEDUP_REMOVED lines=8> */
.L_x_265:
[----:B------:R-:W-:Y:S05]  /*d660*/  BSYNC B1 ;  /* 0x0000000000017941 */ /* 0x000fea0003800000 */
.L_x_264:
        /* <DEDUP_REMOVED lines=8> */
.L_x_267:
[----:B------:R-:W-:Y:S05]  /*d6f0*/  BSYNC B1 ;  /* 0x0000000000017941 */ /* 0x000fea0003800000 */
.L_x_266:
        /* <DEDUP_REMOVED lines=8> */
.L_x_269:
[----:B------:R-:W-:Y:S05]  /*d780*/  BSYNC B1 ;  /* 0x0000000000017941 */ /* 0x000fea0003800000 */
.L_x_268:
        /* <DEDUP_REMOVED lines=8> */
.L_x_271:
[----:B------:R-:W-:Y:S05]  /*d810*/  BSYNC B1 ;  /* 0x0000000000017941 */ /* 0x000fea0003800000 */
.L_x_270:
        /* <DEDUP_REMOVED lines=8> */
.L_x_273:
[----:B------:R-:W-:Y:S05]  /*d8a0*/  BSYNC B1 ;  /* 0x0000000000017941 */ /* 0x000fea0003800000 */
.L_x_272:
        /* <DEDUP_REMOVED lines=8> */
.L_x_275:
[----:B------:R-:W-:Y:S05]  /*d930*/  BSYNC B1 ;  /* 0x0000000000017941 */ /* 0x000fea0003800000 */
.L_x_274:
[----:B------:R-:W3:Y:S01]  /*d940*/  LDL.LU R162, [R1+0x1f0] ;  /* 0x0001f00001a27983 */ /* 0x000ee20000300800 */
[----:B-1---5:R-:W-:Y:S01]  /*d950*/  FMUL R159, R23, R16 ;  /* 0x00000010179f7220 */ /* 0x022fe20000400000 */
[----:B------:R-:W-:Y:S01]  /*d960*/  ISETP.GT.AND P3, PT, R0, 0xf9, P3 ;  /* 0x000000f90000780c */ /* 0x000fe20001f64270 */
[----:B------:R-:W-:Y:S01]  /*d970*/  BSSY B1, `(.L_x_276) ;  /* 0x0000006000017945 */ /* 0x000fe20003800000 */
[----:B------:R-:W-:Y:S01]  /*d980*/  IADD3 R161, P0, R3, 0x80, RZ ;  /* 0x0000008003a17810 */ /* 0x000fe20007f1e0ff */
[----:B---3--:R-:W-:-:S05]  /*d990*/  FFMA R159, R162, R2, R159 ;  /* 0x00000002a29f7223 */ /* 0x008fca000000009f */
[----:B------:R1:W-:Y:S05]  /*d9a0*/  @P4 STG.E desc[UR36][R4.64+0x3e0], R159 ;  /* 0x0003e09f04004986 */ /* 0x0003ea000c101924 */
[----:B------:R-:W-:Y:S05]  /*d9b0*/  @!P3 BRA `(.L_x_277) ;  /* 0x000000000004b947 */ /* 0x000fea0003800000 */
[----:B------:R3:W5:Y:S02]  /*d9c0*/  LDG.E.LTC128B R23, desc[UR36][R10.64+0x3e4] ;  /* 0x0003e4240a177981 */ /* 0x000764000c1e1920 */
.L_x_277:
[----:B------:R-:W-:Y:S05]  /*d9d0*/  BSYNC B1 ;  /* 0x0000000000017941 */ /* 0x000fea0003800000 */
.L_x_276:
[----:B0-234-:R-:W2:Y:S01]  /*d9e0*/  LDL.LU R10, [R1+0x1f4] ;  /* 0x0001f400010a7983 */ /* 0x01dea20000300800 */
[----:B-----5:R-:W-:Y:S01]  /*d9f0*/  FMUL R3, R23, R16 ;  /* 0x0000001017037220 */ /* 0x020fe20000400000 */
[----:B------:R-:W-:Y:S01]  /*da00*/  ISETP.GT.AND P2, PT, R0, 0xf8, P1 ;  /* 0x000000f80000780c */ /* 0x000fe20000f44270 */
[----:B------:R-:W-:Y:S01]  /*da10*/  BSSY B1, `(.L_x_278) ;  /* 0x0000007000017945 */ /* 0x000fe20003800000 */
[----:B------:R-:W-:Y:S01]  /*da20*/  IADD3.X R11, RZ, UR7, RZ, P0, !PT ;  /* 0x00000007ff0b7c10 */ /* 0x000fe200087fe4ff */
[----:B--2---:R-:W-:-:S04]  /*da30*/  FFMA R3, R10, R2, R3 ;  /* 0x000000020a037223 */ /* 0x004fc80000000003 */
[----:B------:R-:W-:Y:S01]  /*da40*/  IMAD R10, R11, R14, RZ ;  /* 0x0000000e0b0a7224 */ /* 0x000fe200078e02ff */
[----:B------:R0:W-:Y:S05]  /*da50*/  @P3 STG.E desc[UR36][R4.64+0x3e4], R3 ;  /* 0x0003e40304003986 */ /* 0x0001ea000c101924 */
[----:B------:R-:W-:Y:S05]  /*da60*/  @!P2 BRA `(.L_x_279) ;  /* 0x000000000004a947 */ /* 0x000fea0003800000 */
[----:B------:R2:W5:Y:S02]  /*da70*/  LDG.E.LTC128B R23, desc[UR36][R8.64+0x3e0] ;  /* 0x0003e02408177981 */ /* 0x000564000c1e1920 */
.L_x_279:
[----:B------:R-:W-:Y:S05]  /*da80*/  BSYNC B1 ;  /* 0x0000000000017941 */ /* 0x000fea0003800000 */
.L_x_278:
[----:B------:R-:W3:Y:S01]  /*da90*/  LDL.LU R11, [R1+0x1f8] ;  /* 0x0001f800010b7983 */ /* 0x000ee20000300800 */
[----:B0----5:R-:W-:Y:S01]  /*daa0*/  FMUL R3, R23, R16 ;  /* 0x0000001017037220 */ /* 0x021fe20000400000 */
[C---:B------:R-:W-:Y:S01]  /*dab0*/  ISETP.GT.AND P1, PT, R0.reuse, 0xf9, P1 ;  /* 0x000000f90000780c */ /* 0x040fe20000f24270 */
[----:B------:R-:W-:Y:S01]  /*dac0*/  IMAD R163, R161, R15, R10 ;  /* 0x0000000fa1a37224 */ /* 0x000fe200078e020a */
[----:B------:R-:W-:Y:S01]  /*dad0*/  ISETP.GT.AND P0, PT, R17, 0x80, PT ;  /* 0x000000801100780c */ /* 0x000fe20003f04270 */
[----:B------:R-:W-:Y:S03]  /*dae0*/  BSSY B1, `(.L_x_280) ;  /* 0x0000008000017945 */ /* 0x000fe60003800000 */
[----:B------:R-:W-:Y:S01]  /*daf0*/  ISETP.GT.AND P3, PT, R0, RZ, P0 ;  /* 0x000000ff0000720c */ /* 0x000fe20000764270 */
[----:B---3--:R-:W-:Y:S01]  /*db00*/  FFMA R3, R11, R2, R3 ;  /* 0x000000020b037223 */ /* 0x008fe20000000003 */
[----:B------:R-:W-:-:S04]  /*db10*/  IMAD.WIDE.U32 R10, R161, R14, R20 ;  /* 0x0000000ea10a7225 */ /* 0x000fc800078e0014 */
[----:B------:R0:W-:Y:S01]  /*db20*/  @P2 STG.E desc[UR36][R6.64+0x3e0], R3 ;  /* 0x0003e00306002986 */ /* 0x0001e2000c101924 */
[----:B------:R-:W-:Y:S01]  /*db30*/  IMAD.IADD R15, R11, 0x1, R163 ;  /* 0x000000010b0f7824 */ /* 0x000fe200078e02a3 */
[----:B------:R-:W-:Y:S06]  /*db40*/  @!P1 BRA `(.L_x_281) ;  /* 0x0000000000049947 */ /* 0x000fec0003800000 */
[----:B------:R3:W5:Y:S02]  /*db50*/  LDG.E.LTC128B R23, desc[UR36][R8.64+0x3e4] ;  /* 0x0003e42408177981 */ /* 0x000764000c1e1920 */
.L_x_281:
[----:B------:R-:W-:Y:S05]  /*db60*/  BSYNC B1 ;  /* 0x0000000000017941 */ /* 0x000fea0003800000 */
.L_x_280:
[----:B-1----:R-:W4:Y:S01]  /*db70*/  LDL.LU R159, [R1+0x1fc] ;  /* 0x0001fc00019f7983 */ /* 0x002f220000300800 */
[----:B0----5:R-:W-:Y:S01]  /*db80*/  FMUL R3, R23, R16 ;  /* 0x0000001017037220 */ /* 0x021fe20000400000 */
[----:B--23--:R-:W-:-:S04]  /*db90*/  LEA R8, P2, R10, R12, 0x2 ;  /* 0x0000000c0a087211 */ /* 0x00cfc800078410ff */
[----:B------:R-:W-:Y:S01]  /*dba0*/  LEA.HI.X R9, R10, R13, R15, 0x2, P2 ;  /* 0x0000000d0a097211 */ /* 0x000fe200010f140f */
[----:B----4-:R-:W-:Y:S01]  /*dbb0*/  FFMA R3, R159, R2, R3 ;  /* 0x000000029f037223 */ /* 0x010fe20000000003 */
[----:B------:R-:W-:-:S04]  /*dbc0*/  MOV R159, R23 ;  /* 0x00000017009f7202 */ /* 0x000fc80000000f00 */
[----:B------:R0:W-:Y:S04]  /*dbd0*/  @P1 STG.E desc[UR36][R6.64+0x3e4], R3 ;  /* 0x0003e40306001986 */ /* 0x0001e8000c101924 */
[----:B------:R1:W2:Y:S01]  /*dbe0*/  @P3 LDG.E.LTC128B R159, desc[UR36][R8.64] ;  /* 0x00000024089f3981 */ /* 0x0002a2000c1e1920 */
[CC--:B------:R-:W-:Y:S01]  /*dbf0*/  IMAD.WIDE.U32 R10, R161.reuse, R14.reuse, R18 ;  /* 0x0000000ea10a7225 */ /* 0x0c0fe200078e0012 */
[----:B------:R-:W-:Y:S01]  /*dc00*/  ISETP.GT.AND P2, PT, R0, 0x1, P0 ;  /* 0x000000010000780c */ /* 0x000fe20000744270 */
[----:B------:R-:W-:Y:S02]  /*dc10*/  BSSY B1, `(.L_x_282) ;  /* 0x0000016000017945 */ /* 0x000fe40003800000 */
[----:B------:R-:W-:Y:S01]  /*dc20*/  IMAD.WIDE.U32 R14, R161, R14, R154 ;  /* 0x0000000ea10e7225 */ /* 0x000fe200078e009a */
[----:B------:R-:W-:-:S02]  /*dc30*/  MOV R155, UR8 ;  /* 0x00000008009b7c02 */ /* 0x000fc40008000f00 */
[----:B------:R-:W-:Y:S01]  /*dc40*/  MOV R154, UR9 ;  /* 0x00000009009a7c02 */ /* 0x000fe20008000f00 */
[----:B------:R-:W-:Y:S01]  /*dc50*/  IMAD.U32 R161, RZ, RZ, UR8 ;  /* 0x00000008ffa17e24 */ /* 0x000fe2000f8e00ff */
[----:B------:R-:W-:Y:S01]  /*dc60*/  IADD3 R15, R163, R15, RZ ;  /* 0x0000000fa30f7210 */ /* 0x000fe20007ffe0ff */
[----:B------:R-:W-:Y:S02]  /*dc70*/  IMAD.SHL.U32 R155, R155, 0x200, RZ ;  /* 0x000002009b9b7824 */ /* 0x000fe400078e00ff */
[----:B------:R-:W-:Y:S01]  /*dc80*/  IMAD.IADD R11, R163, 0x1, R11 ;  /* 0x00000001a30b7824 */ /* 0x000fe200078e020b */
[----:B------:R-:W-:Y:S02]  /*dc90*/  SHF.L.U64.HI R161, R161, 0x9, R154 ;  /* 0x00000009a1a17819 */ /* 0x000fe4000001029a */
[----:B-1----:R-:W-:Y:S01]  /*dca0*/  IADD3 R8, P1, R155, R4, RZ ;  /* 0x000000049b087210 */ /* 0x002fe20007f3e0ff */
[----:B------:R-:W-:Y:S01]  /*dcb0*/  IMAD.WIDE.U32 R10, R22, UR43, R10 ;  /* 0x0000002b160a7c25 */ /* 0x000fe2000f8e000a */
[----:B------:R-:W-:-:S02]  /*dcc0*/  IADD3 R154, P4, R152, R14, RZ ;  /* 0x0000000e989a7210 */ /* 0x000fc40007f9e0ff */
[----:B------:R-:W-:Y:S01]  /*dcd0*/  IADD3 R152, P6, R18, R14, RZ ;  /* 0x0000000e12987210 */ /* 0x000fe20007fde0ff */
[----:B------:R-:W-:Y:S01]  /*dce0*/  IMAD.X R9, R161, 0x1, R5, P1 ;  /* 0x00000001a1097824 */ /* 0x000fe200008e0605 */
[----:B0-----:R-:W-:Y:S02]  /*dcf0*/  IADD3 R7, R157, R11, RZ ;  /* 0x0000000b9d077210 */ /* 0x001fe40007ffe0ff */
[----:B------:R-:W-:-:S04]  /*dd00*/  LEA R6, P5, R10, R12, 0x2 ;  /* 0x0000000c0a067211 */ /* 0x000fc800078a10ff */
[----:B------:R-:W-:Y:S01]  /*dd10*/  LEA.HI.X R7, R10, R13, R7, 0x2, P5 ;  /* 0x0000000d0a077211 */ /* 0x000fe200028f1407 */
[----:B--2---:R-:W-:-:S04]  /*dd20*/  FMUL R3, R159, R16 ;  /* 0x000000109f037220 */ /* 0x004fc80000400000 */
[----:B------:R-:W-:-:S05]  /*dd30*/  FFMA R3, R24, R2, R3 ;  /* 0x0000000218037223 */ /* 0x000fca0000000003 */
[----:B------:R0:W-:Y:S01]  /*dd40*/  @P3 STG.E desc[UR36][R8.64], R3 ;  /* 0x0000000308003986 */ /* 0x0001e2000c101924 */
[----:B------:R-:W-:Y:S05]  /*dd50*/  @!P2 BRA `(.L_x_283) ;  /* 0x000000000004a947 */ /* 0x000fea0003800000 */
[----:B------:R1:W5:Y:S02]  /*dd60*/  LDG.E.LTC128B R159, desc[UR36][R6.64+0x4] ;  /* 0x00000424069f7981 */ /* 0x000364000c1e1920 */
.L_x_283:
[----:B------:R-:W-:Y:S05]  /*dd70*/  BSYNC B1 ;  /* 0x0000000000017941 */ /* 0x000fea0003800000 */
.L_x_282:
[----:B-----5:R-:W-:Y:S01]  /*dd80*/  FMUL R10, R159, R16 ;  /* 0x000000109f0a7220 */ /* 0x020fe20000400000 */
[----:B------:R-:W-:Y:S01]  /*dd90*/  ISETP.GT.AND P1, PT, R17, 0x88, PT ;  /* 0x000000881100780c */ /* 0x000fe20003f24270 */
[----:B------:R-:W-:Y:S01]  /*dda0*/  IMAD.X R20, R15, 0x1, R21, P4 ;  /* 0x000000010f147824 */ /* 0x000fe200020e0615 */
[----:B------:R-:W-:Y:S01]  /*ddb0*/  IADD3.X R153, R19, R15, RZ, P6, !PT ;  /* 0x0000000f13997210 */ /* 0x000fe200037fe4ff */
[----:B------:R-:W-:Y:S01]  /*ddc0*/  FFMA R25, R25, R2, R10 ;  /* 0x0000000219197223 */ /* 0x000fe2000000000a */
[----:B------:R-:W-:Y:S01]  /*ddd0*/  ISETP.GT.AND P4, PT, R0, RZ, P1 ;  /* 0x000000ff0000720c */ /* 0x000fe20000f84270 */
[----:B------:R-:W-:Y:S01]  /*dde0*/  BSSY B1, `(.L_x_284) ;  /* 0x0000009000017945 */ /* 0x000fe20003800000 */
[----:B------:R-:W-:Y:S01]  /*ddf0*/  LEA R10, P5, R154, R12, 0x2 ;  /* 0x0000000c9a0a7211 */ /* 0x000fe200078a10ff */
[----:B------:R-:W-:Y:S01]  /*de00*/  IMAD.WIDE.U32 R22, R22, UR43, R152 ;  /* 0x0000002b16167c25 */ /* 0x000fe2000f8e0098 */
[----:B------:R2:W-:Y:S01]  /*de10*/  @P2 STG.E desc[UR36][R8.64+0x4], R25 ;  /* 0x0000041908002986 */ /* 0x0005e2000c101924 */
[----:B------:R-:W-:-:S02]  /*de20*/  IADD3 R14, P3, R8, R158, RZ ;  /* 0x0000009e080e7210 */ /* 0x000fc40007f7e0ff */
[----:B------:R-:W-:Y:S01]  /*de30*/  LEA.HI.X R11, R154, R13, R20, 0x2, P5 ;  /* 0x0000000d9a0b7211 */ /* 0x000fe200028f1414 */
[----:B------:R-:W-:-:S05]  /*de40*/  IMAD.IADD R157, R157, 0x1, R23 ;  /* 0x000000019d9d7824 */ /* 0x000fca00078e0217 */
[----:B------:R-:W-:Y:S05]  /*de50*/  @!P4 BRA `(.L_x_285) ;  /* 0x000000000004c947 */ /* 0x000fea0003800000 */
[----:B------:R3:W5:Y:S02]  /*de60*/  LDG.E.LTC128B R159, desc[UR36][R10.64] ;  /* 0x000000240a9f7981 */ /* 0x000764000c1e1920 */
.L_x_285:
[----:B------:R-:W-:Y:S05]  /*de70*/  BSYNC B1 ;  /* 0x0000000000017941 */ /* 0x000fea0003800000 */
.L_x_284:
[----:B0----5:R-:W-:Y:S01]  /*de80*/  FMUL R3, R159, R16 ;  /* 0x000000109f037220 */ /* 0x021fe20000400000 */
[----:B------:R-:W-:Y:S01]  /*de90*/  IADD3.X R15, R9, R156, RZ, P3, !PT ;  /* 0x0000009c090f7210 */ /* 0x000fe20001ffe4ff */
[----:B------:R-:W-:Y:S01]  /*dea0*/  BSSY B1, `(.L_x_286) ;  /* 0x0000008000017945 */ /* 0x000fe20003800000 */
[----:B------:R-:W-:Y:S01]  /*deb0*/  ISETP.GT.AND P5, PT, R0, 0x1, P1 ;  /* 0x000000010000780c */ /* 0x000fe20000fa4270 */
[----:B------:R-:W-:Y:S01]  /*dec0*/  FFMA R3, R26, R2, R3 ;  /* 0x000000021a037223 */ /* 0x000fe20000000003 */
[----:B------:R-:W-:-:S04]  /*ded0*/  LEA R12, P2, R22, R12, 0x2 ;  /* 0x0000000c160c7211 */ /* 0x000fc800078410ff */
[----:B------:R0:W-:Y:S01]  /*dee0*/  @P4 STG.E desc[UR36][R14.64], R3 ;  /* 0x000000030e004986 */ /* 0x0001e2000c101924 */
[----:B------:R-:W-:-:S06]  /*def0*/  LEA.HI.X R13, R22, R13, R157, 0x2, P2 ;  /* 0x0000000d160d7211 */ /* 0x000fcc00010f149d */
[----:B------:R-:W-:Y:S05]  /*df00*/  @!P5 BRA `(.L_x_287) ;  /* 0x000000000004d947 */ /* 0x000fea0003800000 */
[----:B------:R4:W5:Y:S02]  /*df10*/  LDG.E.LTC128B R159, desc[UR36][R12.64+0x4] ;  /* 0x000004240c9f7981 */ /* 0x000964000c1e1920 */
.L_x_287:
[----:B------:R-:W-:Y:S05]  /*df20*/  BSYNC B1 ;  /* 0x0000000000017941 */ /* 0x000fea0003800000 */
.L_x_286:
[----:B---3-5:R-:W-:Y:S01]  /*df30*/  FMUL R10, R159, R16 ;  /* 0x000000109f0a7220 */ /* 0x028fe20000400000 */
[----:B------:R-:W-:Y:S01]  /*df40*/  ISETP.GT.AND P2, PT, R0, 0x8, P0 ;  /* 0x000000080000780c */ /* 0x000fe20000744270 */
[----:B------:R-:W-:Y:S02]  /*df50*/  BSSY B1, `(.L_x_288) ;  /* 0x0000005000017945 */ /* 0x000fe40003800000 */
[----:B------:R-:W-:-:S05]  /*df60*/  FFMA R27, R27, R2, R10 ;  /* 0x000000021b1b7223 */ /* 0x000fca000000000a */
[----:B------:R3:W-:Y:S05]  /*df70*/  @P5 STG.E desc[UR36][R14.64+0x4], R27 ;  /* 0x0000041b0e005986 */ /* 0x0007ea000c101924 */
[----:B------:R-:W-:Y:S05]  /*df80*/  @!P2 BRA `(.L_x_289) ;  /* 0x000000000004a947 */ /* 0x000fea0003800000 */
[----:B------:R0:W5:Y:S02]  /*df90*/  LDG.E.LTC128B R159, desc[UR36][R6.64+0x20] ;  /* 0x00002024069f7981 */ /* 0x000164000c1e1920 */
.L_x_289:
[----:B------:R-:W-:Y:S05]  /*dfa0*/  BSYNC B1 ;  /* 0x0000000000017941 */ /* 0x000fea0003800000 */
.L_x_288:
[----:B0----5:R-:W-:Y:S01]  /*dfb0*/  FMUL R3, R159, R16 ;  /* 0x000000109f037220 */ /* 0x021fe20000400000 */
[----:B------:R-:W-:Y:S01]  /*dfc0*/  ISETP.GT.AND P4, PT, R0, 0x9, P0 ;  /* 0x000000090000780c */ /* 0x000fe20000784270 */
[----:B------:R-:W-:Y:S02]  /*dfd0*/  BSSY B1, `(.L_x_290) ;  /* 0x0000005000017945 */ /* 0x000fe40003800000 */
[----:B------:R-:W-:-:S05]  /*dfe0*/  FFMA R3, R28, R2, R3 ;  /* 0x000000021c037223 */ /* 0x000fca0000000003 */
[----:B------:R0:W-:Y:S05]  /*dff0*/  @P2 STG.E desc[UR36][R8.64+0x20], R3 ;  /* 0x0000200308002986 */ /* 0x0001ea000c101924 */
[----:B------:R-:W-:Y:S05]  /*e000*/  @!P4 BRA `(.L_x_291) ;  /* 0x000000000004c947 */ /* 0x000fea0003800000 */
[----:B------:R0:W5:Y:S02]  /*e010*/  LDG.E.LTC128B R159, desc[UR36][R6.64+0x24] ;  /* 0x00002424069f7981 */ /* 0x000164000c1e1920 */
.L_x_291:
[----:B------:R-:W-:Y:S05]  /*e020*/  BSYNC B1 ;  /* 0x0000000000017941 */ /* 0x000fea0003800000 */
.L_x_290:
[----:B---3-5:R-:W-:Y:S01]  /*e030*/  FMUL R14, R159, R16 ;  /* 0x000000109f0e7220 */ /* 0x028fe20000400000 */
[----:B------:R-:W-:Y:S01]  /*e040*/  ISETP.GT.AND P2, PT, R0, 0x8, P1 ;  /* 0x000000080000780c */ /* 0x000fe20000f44270 */
[----:B------:R-:W-:Y:S01]  /*e050*/  BSSY B1, `(.L_x_292) ;  /* 0x0000006000017945 */ /* 0x000fe20003800000 */
[----:B------:R-:W-:Y:S01]  /*e060*/  IADD3 R10, P3, R158, R8, RZ ;  /* 0x000000089e0a7210 */ /* 0x000fe20007f7e0ff */
[----:B------:R-:W-:-:S05]  /*e070*/  FFMA R29, R29, R2, R14 ;  /* 0x000000021d1d7223 */ /* 0x000fca000000000e */
[----:B------:R3:W-:Y:S05]  /*e080*/  @P4 STG.E desc[UR36][R8.64+0x24], R29 ;  /* 0x0000241d08004986 */ /* 0x0007ea000c101924 */
[----:B------:R-:W-:Y:S05]  /*e090*/  @!P2 BRA `(.L_x_293) ;  /* 0x000000000004a947 */ /* 0x000fea0003800000 */
[----:B------:R0:W5:Y:S02]  /*e0a0*/  LDG.E.LTC128B R159, desc[UR36][R12.64+0x20] ;  /* 0x000020240c9f7981 */ /* 0x000164000c1e1920 */
.L_x_293:
[----:B------:R-:W-:Y:S05]  /*e0b0*/  BSYNC B1 ;  /* 0x0000000000017941 */ /* 0x000fea0003800000 */
.L_x_292:
[----:B0----5:R-:W-:Y:S01]  /*e0c0*/  FMUL R3, R159, R16 ;  /* 0x000000109f037220 */ /* 0x021fe20000400000 */
[----:B------:R-:W-:Y:S01]  /*e0d0*/  IMAD.X R11, R156, 0x1, R9, P3 ;  /* 0x000000019c0b7824 */ /* 0x000fe200018e0609 */
[----:B------:R-:W-:Y:S01]  /*e0e0*/  ISETP.GT.AND P4, PT, R0, 0x9, P1 ;  /* 0x000000090000780c */ /* 0x000fe20000f84270 */
[----:B------:R-:W-:Y:S01]  /*e0f0*/  BSSY B1, `(.L_x_294) ;  /* 0x0000007000017945 */ /* 0x000fe20003800000 */
[----:B------:R-:W-:Y:S01]  /*e100*/  FFMA R15, R30, R2, R3 ;  /* 0x000000021e0f7223 */ /* 0x000fe20000000003 */
[----:B------:R-:W-:Y:S02]  /*e110*/  IADD3 R158, P6, P5, R158, R4, R155 ;  /* 0x000000049e9e7210 */ /* 0x000fe40007dde09b */
[----:B------:R-:W-:Y:S02]  /*e120*/  MOV R3, R159 ;  /* 0x0000009f00037202 */ /* 0x000fe40000000f00 */
[----:B------:R0:W-:Y:S06]  /*e130*/  @P2 STG.E desc[UR36][R10.64+0x20], R15 ;  /* 0x0000200f0a002986 */ /* 0x0001ec000c101924 */
[----:B------:R-:W-:Y:S05]  /*e140*/  @!P4 BRA `(.L_x_295) ;  /* 0x000000000004c947 */ /* 0x000fea0003800000 */
[----:B------:R0:W5:Y:S02]  /*e150*/  LDG.E.LTC128B R3, desc[UR36][R12.64+0x24] ;  /* 0x000024240c037981 */ /* 0x000164000c1e1920 */
.L_x_295:
[----:B------:R-:W-:Y:S05]  /*e160*/  BSYNC B1 ;  /* 0x0000000000017941 */ /* 0x000fea0003800000 */
.L_x_294:
[----:B-----5:R-:W-:Y:S01]  /*e170*/  FMUL R4, R3, R16 ;  /* 0x0000001003047220 */ /* 0x020fe20000400000 */
[----:B------:R-:W-:Y:S01]  /*e180*/  IADD3.X R159, R156, R5, R161, P6, P5 ;  /* 0x000000059c9f7210 */ /* 0x000fe200037ea4a1 */
[----:B------:R-:W-:Y:S01]  /*e190*/  BSSY B1, `(.L_x_296) ;  /* 0x0000006000017945 */ /* 0x000fe20003800000 */
[----:B------:R-:W-:Y:S01]  /*e1a0*/  ISETP.GT.AND P2, PT, R0, 0x10, P0 ;  /* 0x000000100000780c */ /* 0x000fe20000744270 */
[----:B------:R-:W-:-:S05]  /*e1b0*/  FFMA R31, R31, R2, R4 ;  /* 0x000000021f1f7223 */ /* 0x000fca0000000004 */
[----:B------:R0:W-:Y:S07]  /*e1c0*/  @P4 STG.E desc[UR36][R158.64+0x24], R31 ;  /* 0x0000241f9e004986 */ /* 0x0001ee000c101924 */
[----:B------:R-:W-:Y:S05]  /*e1d0*/  @!P2 BRA `(.L_x_297) ;  /* 0x000000000004a947 */ /* 0x000fea0003800000 */
[----:B------:R0:W5:Y:S02]  /*e1e0*/  LDG.E.LTC128B R3, desc[UR36][R6.64+0x40] ;  /* 0x0000402406037981 */ /* 0x000164000c1e1920 */
.L_x_297:
[----:B------:R-:W-:Y:S05]  /*e1f0*/  BSYNC B1 ;  /* 0x0000000000017941 */ /* 0x000fea0003800000 */
.L_x_296:
[----:B-----5:R-:W-:Y:S01]  /*e200*/  FMUL R5, R3, R16 ;  /* 0x0000001003057220 */ /* 0x020fe20000400000 */
[----:B------:R-:W-:Y:S01]  /*e210*/  ISETP.GT.AND P3, PT, R0, 0x11, P0 ;  /* 0x000000110000780c */ /* 0x000fe20000764270 */
[----:B------:R-:W-:Y:S02]  /*e220*/  BSSY B1, `(.L_x_298) ;  /* 0x0000005000017945 */ /* 0x000fe40003800000 */
[----:B------:R-:W-:-:S05]  /*e230*/  FFMA R5, R32, R2, R5 ;  /* 0x0000000220057223 */ /* 0x000fca0000000005 */
[----:B------:R0:W-:Y:S05]  /*e240*/  @P2 STG.E desc[UR36][R8.64+0x40], R5 ;  /* 0x0000400508002986 */ /* 0x0001ea000c101924 */
[----:B------:R-:W-:Y:S05]  /*e250*/  @!P3 BRA `(.L_x_299) ;  /* 0x000000000004b947 */ /* 0x000fea0003800000 */
[----:B------:R0:W5:Y:S02]  /*e260*/  LDG.E.LTC128B R3, desc[UR36][R6.64+0x44] ;  /* 0x0000442406037981 */ /* 0x000164000c1e1920 */
.L_x_299:
[----:B------:R-:W-:Y:S05]  /*e270*/  BSYNC B1 ;  /* 0x0000000000017941 */ /* 0x000fea0003800000 */
.L_x_298:
[----:B-----5:R-:W-:Y:S01]  /*e280*/  FMUL R4, R3, R16 ;  /* 0x0000001003047220 */ /* 0x020fe20000400000 */
[----:B------:R-:W-:Y:S01]  /*e290*/  ISETP.GT.AND P2, PT, R0, 0x10, P1 ;  /* 0x000000100000780c */ /* 0x000fe20000f44270 */
[----:B------:R-:W-:Y:S02]  /*e2a0*/  BSSY B1, `(.L_x_300) ;  /* 0x0000005000017945 */ /* 0x000fe40003800000 */
[----:B------:R-:W-:-:S05]  /*e2b0*/  FFMA R33, R33, R2, R4 ;  /* 0x0000000221217223 */ /* 0x000fca0000000004 */
[----:B------:R0:W-:Y:S05]  /*e2c0*/  @P3 STG.E desc[UR36][R8.64+0x44], R33 ;  /* 0x0000442108003986 */ /* 0x0001ea000c101924 */
[----:B------:R-:W-:Y:S05]  /*e2d0*/  @!P2 BRA `(.L_x_301) ;  /* 0x000000000004a947 */ /* 0x000fea0003800000 */
[----:B------:R0:W5:Y:S02]  /*e2e0*/  LDG.E.LTC128B R3, desc[UR36][R12.64+0x40] ;  /* 0x000040240c037981 */ /* 0x000164000c1e1920 */
.L_x_301:
[----:B------:R-:W-:Y:S05]  /*e2f0*/  BSYNC B1 ;  /* 0x0000000000017941 */ /* 0x000fea0003800000 */
.L_x_300:
[----:B0----5:R-:W-:Y:S01]  /*e300*/  FMUL R5, R3, R16 ;  /* 0x0000001003057220 */ /* 0x021fe20000400000 */
[----:B------:R-:W-:Y:S01]  /*e310*/  @P2 IMAD.MOV.U32 R4, RZ, RZ, R158 ;  /* 0x000000ffff042224 */ /* 0x000fe200078e009e */
[----:B------:R-:W-:Y:S01]  /*e320*/  ISETP.GT.AND P3, PT, R0, 0x11, P1 ;  /* 0x000000110000780c */ /* 0x000fe20000f64270 */
[----:B------:R-:W-:Y:S01]  /*e330*/  BSSY B1, `(.L_x_302) ;  /* 0x0000006000017945 */ /* 0x000fe20003800000 */
[----:B------:R-:W-:Y:S01]  /*e340*/  FFMA R11, R34, R2, R5 ;  /* 0x00000002220b7223 */ /* 0x000fe20000000005 */
[----:B------:R-:W-:-:S05]  /*e350*/  @P2 MOV R5, R159 ;  /* 0x0000009f00052202 */ /* 0x000fca0000000f00 */
[----:B------:R0:W-:Y:S05]  /*e360*/  @P2 STG.E desc[UR36][R4.64+0x40], R11 ;  /* 0x0000400b04002986 */ /* 0x0001ea000c101924 */
[----:B------:R-:W-:Y:S05]  /*e370*/  @!P3 BRA `(.L_x_303) ;  /* 0x000000000004b947 */ /* 0x000fea0003800000 */
[----:B------:R0:W5:Y:S02]  /*e380*/  LDG.E.LTC128B R3, desc[UR36][R12.64+0x44] ;  /* 0x000044240c037981 */ /* 0x000164000c1e1920 */
.L_x_303:
[----:B------:R-:W-:Y:S05]  /*e390*/  BSYNC B1 ;  /* 0x0000000000017941 */ /* 0x000fea0003800000 */
.L_x_302:
[----:B0----5:R-:W-:Y:S01]  /*e3a0*/  FMUL R4, R3, R16 ;  /* 0x0000001003047220 */ /* 0x021fe20000400000 */
[----:B------:R-:W-:Y:S01]  /*e3b0*/  @P3 MOV R5, R159 ;  /* 0x0000009f00053202 */ /* 0x000fe20000000f00 */
[----:B------:R-:W-:Y:S01]  /*e3c0*/  BSSY B1, `(.L_x_304) ;  /* 0x0000007000017945 */ /* 0x000fe20003800000 */
[----:B------:R-:W-:Y:S01]  /*e3d0*/  ISETP.GT.AND P2, PT, R0, 0x18, P0 ;  /* 0x000000180000780c */ /* 0x000fe20000744270 */
[----:B------:R-:W-:Y:S01]  /*e3e0*/  FFMA R35, R35, R2, R4 ;  /* 0x0000000223237223 */ /* 0x000fe20000000004 */
[----:B------:R-:W-:-:S05]  /*e3f0*/  @P3 IMAD.MOV.U32 R4, RZ, RZ, R158 ;  /* 0x000000ffff043224 */ /* 0x000fca00078e009e */
[----:B------:R0:W-:Y:S06]  /*e400*/  @P3 STG.E desc[UR36][R4.64+0x44], R35 ;  /* 0x0000442304003986 */ /* 0x0001ec000c101924 */
[----:B------:R-:W-:Y:S05]  /*e410*/  @!P2 BRA `(.L_x_305) ;  /* 0x000000000004a947 */ /* 0x000fea0003800000 */
[----:B------:R0:W5:Y:S02]  /*e420*/  LDG.E.LTC128B R3, desc[UR36][R6.64+0x60] ;  /* 0x0000602406037981 */ /* 0x000164000c1e1920 */
.L_x_305:
[----:B------:R-:W-:Y:S05]  /*e430*/  BSYNC B1 ;  /* 0x0000000000017941 */ /* 0x000fea0003800000 */
.L_x_304:
[----:B0----5:R-:W-:Y:S01]  /*e440*/  FMUL R5, R3, R16 ;  /* 0x0000001003057220 */ /* 0x021fe20000400000 */
[----:B------:R-:W-:Y:S01]  /*e450*/  ISETP.GT.AND P3, PT, R0, 0x19, P0 ;  /* 0x000000190000780c */ /* 0x000fe20000764270 */
[----:B------:R-:W-:Y:S02]  /*e460*/  BSSY B1, `(.L_x_306) ;  /* 0x0000005000017945 */ /* 0x000fe40003800000 */
[----:B------:R-:W-:-:S05]  /*e470*/  FFMA R5, R36, R2, R5 ;  /* 0x0000000224057223 */ /* 0x000fca0000000005 */
[----:B------:R0:W-:Y:S05]  /*e480*/  @P2 STG.E desc[UR36][R8.64+0x60], R5 ;  /* 0x0000600508002986 */ /* 0x0001ea000c101924 */
[----:B------:R-:W-:Y:S05]  /*e490*/  @!P3 BRA `(.L_x_307) ;  /* 0x000000000004b947 */ /* 0x000fea0003800000 */
[----:B------:R0:W5:Y:S02]  /*e4a0*/  LDG.E.LTC128B R3, desc[UR36][R6.64+0x64] ;  /* 0x0000642406037981 */ /* 0x000164000c1e1920 */
.L_x_307:
[----:B------:R-:W-:Y:S05]  /*e4b0*/  BSYNC B1 ;  /* 0x0000000000017941 */ /* 0x000fea0003800000 */
.L_x_306:
[----:B-----5:R-:W-:Y:S01]  /*e4c0*/  FMUL R4, R3, R16 ;  /* 0x0000001003047220 */ /* 0x020fe20000400000 */
[----:B------:R-:W-:Y:S01]  /*e4d0*/  ISETP.GT.AND P2, PT, R0, 0x18, P1 ;  /* 0x000000180000780c */ /* 0x000fe20000f44270 */
[----:B------:R-:W-:Y:S02]  /*e4e0*/  BSSY B1, `(.L_x_308) ;  /* 0x0000005000017945 */ /* 0x000fe40003800000 */
[----:B------:R-:W-:-:S05]  /*e4f0*/  FFMA R37, R37, R2, R4 ;  /* 0x0000000225257223 */ /* 0x000fca0000000004 */
[----:B------:R0:W-:Y:S05]  /*e500*/  @P3 STG.E desc[UR36][R8.64+0x64], R37 ;  /* 0x0000642508003986 */ /* 0x0001ea000c101924 */
[----:B------:R-:W-:Y:S05]  /*e510*/  @!P2 BRA `(.L_x_309) ;  /* 0x000000000004a947 */ /* 0x000fea0003800000 */
[----:B------:R0:W5:Y:S02]  /*e520*/  LDG.E.LTC128B R3, desc[UR36][R12.64+0x60] ;  /* 0x000060240c037981 */ /* 0x000164000c1e1920 */
.L_x_309:
[----:B------:R-:W-:Y:S05]  /*e530*/  BSYNC B1 ;  /* 0x0000000000017941 */ /* 0x000fea0003800000 */
.L_x_308:
        /* <DEDUP_REMOVED lines=9> */
.L_x_311:
[----:B------:R-:W-:Y:S05]  /*e5d0*/  BSYNC B1 ;  /* 0x0000000000017941 */ /* 0x000fea0003800000 */
.L_x_310:
        /* <DEDUP_REMOVED lines=9> */
.L_x_313:
[----:B------:R-:W-:Y:S05]  /*e670*/  BSYNC B1 ;  /* 0x0000000000017941 */ /* 0x000fea0003800000 */
.L_x_312:
[----:B0----5:R-:W-:Y:S01]  /*e680*/  FMUL R5, R3, R16 ;  /* 0x0000001003057220 */ /* 0x021fe20000400000 */
[----:B------:R-:W-:Y:S01]  /*e690*/  ISETP.GT.AND P3, PT, R0, 0x21, P0 ;  /* 0x000000210000780c */ /* 0x000fe20000764270 */
[----:B------:R-:W-:Y:S02]  /*e6a0*/  BSSY B1, `(.L_x_314) ;  /* 0x0000005000017945 */ /* 0x000fe40003800000 */
[----:B------:R-:W-:-:S05]  /*e6b0*/  FFMA R5, R40, R2, R5 ;  /* 0x0000000228057223 */ /* 0x000fca0000000005 */
[----:B------:R0:W-:Y:S05]  /*e6c0*/  @P2 STG.E desc[UR36][R8.64+0x80], R5 ;  /* 0x0000800508002986 */ /* 0x0001ea000c101924 */
[----:B------:R-:W-:Y:S05]  /*e6d0*/  @!P3 BRA `(.L_x_315) ;  /* 0x000000000004b947 */ /* 0x000fea0003800000 */
[----:B------:R0:W5:Y:S02]  /*e6e0*/  LDG.E.LTC128B R3, desc[UR36][R6.64+0x84] ;  /* 0x0000842406037981 */ /* 0x000164000c1e1920 */
.L_x_315:
[----:B------:R-:W-:Y:S05]  /*e6f0*/  BSYNC B1 ;  /* 0x0000000000017941 */ /* 0x000fea0003800000 */
.L_x_314:
[----:B-----5:R-:W-:Y:S01]  /*e700*/  FMUL R4, R3, R16 ;  /* 0x0000001003047220 */ /* 0x020fe20000400000 */
[----:B------:R-:W-:Y:S01]  /*e710*/  ISETP.GT.AND P2, PT, R0, 0x20, P1 ;  /* 0x000000200000780c */ /* 0x000fe20000f44270 */
[----:B------:R-:W-:Y:S02]  /*e720*/  BSSY B1, `(.L_x_316) ;  /* 0x0000005000017945 */ /* 0x000fe40003800000 */
[----:B------:R-:W-:-:S05]  /*e730*/  FFMA R41, R41, R2, R4 ;  /* 0x0000000229297223 */ /* 0x000fca0000000004 */
[----:B------:R0:W-:Y:S05]  /*e740*/  @P3 STG.E desc[UR36][R8.64+0x84], R41 ;  /* 0x0000842908003986 */ /* 0x0001ea000c101924 */
[----:B------:R-:W-:Y:S05]  /*e750*/  @!P2 BRA `(.L_x_317) ;  /* 0x000000000004a947 */ /* 0x000fea0003800000 */
[----:B------:R0:W5:Y:S02]  /*e760*/  LDG.E.LTC128B R3, desc[UR36][R12.64+0x80] ;  /* 0x000080240c037981 */ /* 0x000164000c1e1920 */
.L_x_317:
[----:B------:R-:W-:Y:S05]  /*e770*/  BSYNC B1 ;  /* 0x0000000000017941 */ /* 0x000fea0003800000 */
.L_x_316:
        /* <DEDUP_REMOVED lines=9> */
.L_x_319:
[----:B------:R-:W-:Y:S05]  /*e810*/  BSYNC B1 ;  /* 0x0000000000017941 */ /* 0x000fea0003800000 */
.L_x_318:
        /* <DEDUP_REMOVED lines=9> */
.L_x_321:
[----:B------:R-:W-:Y:S05]  /*e8b0*/  BSYNC B1 ;  /* 0x0000000000017941 */ /* 0x000fea0003800000 */
.L_x_320:
[----:B0----5:R-:W-:Y:S01]  /*e8c0*/  FMUL R5, R3, R16 ;  /* 0x0000001003057220 */ /* 0x021fe20000400000 */
[----:B------:R-:W-:Y:S01]  /*e8d0*/  ISETP.GT.AND P3, PT, R0, 0x29, P0 ;  /* 0x000000290000780c */ /* 0x000fe20000764270 */
[----:B------:R-:W-:Y:S02]  /*e8e0*/  BSSY B1, `(.L_x_322) ;  /* 0x0000005000017945 */ /* 0x000fe40003800000 */
[----:B------:R-:W-:-:S05]  /*e8f0*/  FFMA R5, R44, R2, R5 ;  /* 0x000000022c057223 */ /* 0x000fca0000000005 */
[----:B------:R0:W-:Y:S05]  /*e900*/  @P2 STG.E desc[UR36][R8.64+0xa0], R5 ;  /* 0x0000a00508002986 */ /* 0x0001ea000c101924 */
[----:B------:R-:W-:Y:S05]  /*e910*/  @!P3 BRA `(.L_x_323) ;  /* 0x000000000004b947 */ /* 0x000fea0003800000 */
[----:B------:R0:W5:Y:S02]  /*e920*/  LDG.E.LTC128B R3, desc[UR36][R6.64+0xa4] ;  /* 0x0000a42406037981 */ /* 0x000164000c1e1920 */
.L_x_323:
[----:B------:R-:W-:Y:S05]  /*e930*/  BSYNC B1 ;  /* 0x0000000000017941 */ /* 0x000fea0003800000 */
.L_x_322:
[----:B-----5:R-:W-:Y:S01]  /*e940*/  FMUL R4, R3, R16 ;  /* 0x0000001003047220 */ /* 0x020fe20000400000 */
[----:B------:R-:W-:Y:S01]  /*e950*/  ISETP.GT.AND P2, PT, R0, 0x28, P1 ;  /* 0x000000280000780c */ /* 0x000fe20000f44270 */
[----:B------:R-:W-:Y:S02]  /*e960*/  BSSY B1, `(.L_x_324) ;  /* 0x0000005000017945 */ /* 0x000fe40003800000 */
[----:B------:R-:W-:-:S05]  /*e970*/  FFMA R45, R45, R2, R4 ;  /* 0x000000022d2d7223 */ /* 0x000fca0000000004 */
[----:B------:R0:W-:Y:S05]  /*e980*/  @P3 STG.E desc[UR36][R8.64+0xa4], R45 ;  /* 0x0000a42d08003986 */ /* 0x0001ea000c101924 */
[----:B------:R-:W-:Y:S05]  /*e990*/  @!P2 BRA `(.L_x_325) ;  /* 0x000000000004a947 */ /* 0x000fea0003800000 */
[----:B------:R0:W5:Y:S02]  /*e9a0*/  LDG.E.LTC128B R3, desc[UR36][R12.64+0xa0] ;  /* 0x0000a0240c037981 */ /* 0x000164000c1e1920 */
.L_x_325:
[----:B------:R-:W-:Y:S05]  /*e9b0*/  BSYNC B1 ;  /* 0x0000000000017941 */ /* 0x000fea0003800000 */
.L_x_324:
        /* <DEDUP_REMOVED lines=9> */
.L_x_327:
[----:B------:R-:W-:Y:S05]  /*ea50*/  BSYNC B1 ;  /* 0x0000000000017941 */ /* 0x000fea0003800000 */
.L_x_326:
        /* <DEDUP_REMOVED lines=9> */
.L_x_329:
[----:B------:R-:W-:Y:S05]  /*eaf0*/  BSYNC B1 ;  /* 0x0000000000017941 */ /* 0x000fea0003800000 */
.L_x_328:
[----:B0----5:R-:W-:Y:S01]  /*eb00*/  FMUL R5, R3, R16 ;  /* 0x0000001003057220 */ /* 0x021fe20000400000 */
[----:B------:R-:W-:Y:S01]  /*eb10*/  ISETP.GT.AND P3, PT, R0, 0x31, P0 ;  /* 0x000000310000780c */ /* 0x000fe20000764270 */
[----:B------:R-:W-:Y:S02]  /*eb20*/  BSSY B1, `(.L_x_330) ;  /* 0x0000005000017945 */ /* 0x000fe40003800000 */
[----:B------:R-:W-:-:S05]  /*eb30*/  FFMA R5, R48, R2, R5 ;  /* 0x0000000230057223 */ /* 0x000fca0000000005 */
[----:B------:R0:W-:Y:S05]  /*eb40*/  @P2 STG.E desc[UR36][R8.64+0xc0], R5 ;  /* 0x0000c00508002986 */ /* 0x0001ea000c101924 */
[----:B------:R-:W-:Y:S05]  /*eb50*/  @!P3 BRA `(.L_x_331) ;  /* 0x000000000004b947 */ /* 0x000fea0003800000 */
[----:B------:R0:W5:Y:S02]  /*eb60*/  LDG.E.LTC128B R3, desc[UR36][R6.64+0xc4] ;  /* 0x0000c42406037981 */ /* 0x000164000c1e1920 */
.L_x_331:
[----:B------:R-:W-:Y:S05]  /*eb70*/  BSYNC B1 ;  /* 0x0000000000017941 */ /* 0x000fea0003800000 */
.L_x_330:
[----:B-----5:R-:W-:Y:S01]  /*eb80*/  FMUL R4, R3, R16 ;  /* 0x0000001003047220 */ /* 0x020fe20000400000 */
[----:B------:R-:W-:Y:S01]  /*eb90*/  ISETP.GT.AND P2, PT, R0, 0x30, P1 ;  /* 0x000000300000780c */ /* 0x000fe20000f44270 */
[----:B------:R-:W-:Y:S02]  /*eba0*/  BSSY B1, `(.L_x_332) ;  /* 0x0000005000017945 */ /* 0x000fe40003800000 */
[----:B------:R-:W-:-:S05]  /*ebb0*/  FFMA R49, R49, R2, R4 ;  /* 0x0000000231317223 */ /* 0x000fca0000000004 */
[----:B------:R0:W-:Y:S05]  /*ebc0*/  @P3 STG.E desc[UR36][R8.64+0xc4], R49 ;  /* 0x0000c43108003986 */ /* 0x0001ea000c101924 */
[----:B------:R-:W-:Y:S05]  /*ebd0*/  @!P2 BRA `(.L_x_333) ;  /* 0x000000000004a947 */ /* 0x000fea0003800000 */
[----:B------:R0:W5:Y:S02]  /*ebe0*/  LDG.E.LTC128B R3, desc[UR36][R12.64+0xc0] ;  /* 0x0000c0240c037981 */ /* 0x000164000c1e1920 */
.L_x_333:
[----:B------:R-:W-:Y:S05]  /*ebf0*/  BSYNC B1 ;  /* 0x0000000000017941 */ /* 0x000fea0003800000 */
.L_x_332:
        /* <DEDUP_REMOVED lines=9> */
.L_x_335:
[----:B------:R-:W-:Y:S05]  /*ec90*/  BSYNC B1 ;  /* 0x0000000000017941 */ /* 0x000fea0003800000 */
.L_x_334:
        /* <DEDUP_REMOVED lines=9> */
.L_x_337:
[----:B------:R-:W-:Y:S05]  /*ed30*/  BSYNC B1 ;  /* 0x0000000000017941 */ /* 0x000fea0003800000 */
.L_x_336:
[----:B0----5:R-:W-:Y:S01]  /*ed40*/  FMUL R5, R3, R16 ;  /* 0x0000001003057220 */ /* 0x021fe20000400000 */
[----:B------:R-:W-:Y:S01]  /*ed50*/  ISETP.GT.AND P3, PT, R0, 0x39, P0 ;  /* 0x000000390000780c */ /* 0x000fe20000764270 */
[----:B------:R-:W-:Y:S02]  /*ed60*/  BSSY B1, `(.L_x_338) ;  /* 0x0000005000017945 */ /* 0x000fe40003800000 */
[----:B------:R-:W-:-:S05]  /*ed70*/  FFMA R5, R52, R2, R5 ;  /* 0x0000000234057223 */ /* 0x000fca0000000005 */
[----:B------:R0:W-:Y:S05]  /*ed80*/  @P2 STG.E desc[UR36][R8.64+0xe0], R5 ;  /* 0x0000e00508002986 */ /* 0x0001ea000c101924 */
[----:B------:R-:W-:Y:S05]  /*ed90*/  @!P3 BRA `(.L_x_339) ;  /* 0x000000000004b947 */ /* 0x000fea0003800000 */
[----:B------:R0:W5:Y:S02]  /*eda0*/  LDG.E.LTC128B R3, desc[UR36][R6.64+0xe4] ;  /* 0x0000e42406037981 */ /* 0x000164000c1e1920 */
.L_x_339:
[----:B------:R-:W-:Y:S05]  /*edb0*/  BSYNC B1 ;  /* 0x0000000000017941 */ /* 0x000fea0003800000 */
.L_x_338:
[----:B-----5:R-:W-:Y:S01]  /*edc0*/  FMUL R4, R3, R16 ;  /* 0x0000001003047220 */ /* 0x020fe20000400000 */
[----:B------:R-:W-:Y:S01]  /*edd0*/  ISETP.GT.AND P2, PT, R0, 0x38, P1 ;  /* 0x000000380000780c */ /* 0x000fe20000f44270 */
[----:B------:R-:W-:Y:S02]  /*ede0*/  BSSY B1, `(.L_x_340) ;  /* 0x0000005000017945 */ /* 0x000fe40003800000 */
[----:B------:R-:W-:-:S05]  /*edf0*/  FFMA R53, R53, R2, R4 ;  /* 0x0000000235357223 */ /* 0x000fca0000000004 */
[----:B------:R0:W-:Y:S05]  /*ee00*/  @P3 STG.E desc[UR36][R8.64+0xe4], R53 ;  /* 0x0000e43508003986 */ /* 0x0001ea000c101924 */
[----:B------:R-:W-:Y:S05]  /*ee10*/  @!P2 BRA `(.L_x_341) ;  /* 0x000000000004a947 */ /* 0x000fea0003800000 */
[----:B------:R0:W5:Y:S02]  /*ee20*/  LDG.E.LTC128B R3, desc[UR36][R12.64+0xe0] ;  /* 0x0000e0240c037981 */ /* 0x000164000c1e1920 */
.L_x_341:
[----:B------:R-:W-:Y:S05]  /*ee30*/  BSYNC B1 ;  /* 0x0000000000017941 */ /* 0x000fea0003800000 */
.L_x_340:
        /* <DEDUP_REMOVED lines=9> */
.L_x_343:
[----:B------:R-:W-:Y:S05]  /*eed0*/  BSYNC B1 ;  /* 0x0000000000017941 */ /* 0x000fea0003800000 */
.L_x_342:
        /* <DEDUP_REMOVED lines=9> */
.L_x_345:
[----:B------:R-:W-:Y:S05]  /*ef70*/  BSYNC B1 ;  /* 0x0000000000017941 */ /* 0x000fea0003800000 */
.L_x_344:
[----:B0----5:R-:W-:Y:S01]  /*ef80*/  FMUL R5, R3, R16 ;  /* 0x0000001003057220 */ /* 0x021fe20000400000 */
[----:B------:R-:W-:Y:S01]  /*ef90*/  ISETP.GT.AND P3, PT, R0, 0x41, P0 ;  /* 0x000000410000780c */ /* 0x000fe20000764270 */
[----:B------:R-:W-:Y:S02]  /*efa0*/  BSSY B1, `(.L_x_346) ;  /* 0x0000005000017945 */ /* 0x000fe40003800000 */
[----:B------:R-:W-:-:S05]  /*efb0*/  FFMA R5, R56, R2, R5 ;  /* 0x0000000238057223 */ /* 0x000fca0000000005 */
[----:B------:R0:W-:Y:S05]  /*efc0*/  @P2 STG.E desc[UR36][R8.64+0x100], R5 ;  /* 0x0001000508002986 */ /* 0x0001ea000c101924 */
[----:B------:R-:W-:Y:S05]  /*efd0*/  @!P3 BRA `(.L_x_347) ;  /* 0x000000000004b947 */ /* 0x000fea0003800000 */
[----:B------:R0:W5:Y:S02]  /*efe0*/  LDG.E.LTC128B R3, desc[UR36][R6.64+0x104] ;  /* 0x0001042406037981 */ /* 0x000164000c1e1920 */
.L_x_347:
[----:B------:R-:W-:Y:S05]  /*eff0*/  BSYNC B1 ;  /* 0x0000000000017941 */ /* 0x000fea0003800000 */
.L_x_346:
[----:B-----5:R-:W-:Y:S01]  /*f000*/  FMUL R4, R3, R16 ;  /* 0x0000001003047220 */ /* 0x020fe20000400000 */
[----:B------:R-:W-:Y:S01]  /*f010*/  ISETP.GT.AND P2, PT, R0, 0x40, P1 ;  /* 0x000000400000780c */ /* 0x000fe20000f44270 */
[----:B------:R-:W-:Y:S02]  /*f020*/  BSSY B1, `(.L_x_348) ;  /* 0x0000005000017945 */ /* 0x000fe40003800000 */
[----:B------:R-:W-:-:S05]  /*f030*/  FFMA R57, R57, R2, R4 ;  /* 0x0000000239397223 */ /* 0x000fca0000000004 */
[----:B------:R0:W-:Y:S05]  /*f040*/  @P3 STG.E desc[UR36][R8.64+0x104], R57 ;  /* 0x0001043908003986 */ /* 0x0001ea000c101924 */
[----:B------:R-:W-:Y:S05]  /*f050*/  @!P2 BRA `(.L_x_349) ;  /* 0x000000000004a947 */ /* 0x000fea0003800000 */
[----:B------:R0:W5:Y:S02]  /*f060*/  LDG.E.LTC128B R3, desc[UR36][R12.64+0x100] ;  /* 0x000100240c037981 */ /* 0x000164000c1e1920 */
.L_x_349:
[----:B------:R-:W-:Y:S05]  /*f070*/  BSYNC B1 ;  /* 0x0000000000017941 */ /* 0x000fea0003800000 */
.L_x_348:
        /* <DEDUP_REMOVED lines=9> */
.L_x_351:
[----:B------:R-:W-:Y:S05]  /*f110*/  BSYNC B1 ;  /* 0x0000000000017941 */ /* 0x000fea0003800000 */
.L_x_350:
        /* <DEDUP_REMOVED lines=9> */
.L_x_353:
[----:B------:R-:W-:Y:S05]  /*f1b0*/  BSYNC B1 ;  /* 0x0000000000017941 */ /* 0x000fea0003800000 */
.L_x_352:
[----:B0----5:R-:W-:Y:S01]  /*f1c0*/  FMUL R5, R3, R16 ;  /* 0x0000001003057220 */ /* 0x021fe20000400000 */
[----:B------:R-:W-:Y:S01]  /*f1d0*/  ISETP.GT.AND P3, PT, R0, 0x49, P0 ;  /* 0x000000490000780c */ /* 0x000fe20000764270 */
[----:B------:R-:W-:Y:S02]  /*f1e0*/  BSSY B1, `(.L_x_354) ;  /* 0x0000005000017945 */ /* 0x000fe40003800000 */
[----:B------:R-:W-:-:S05]  /*f1f0*/  FFMA R5, R60, R2, R5 ;  /* 0x000000023c057223 */ /* 0x000fca0000000005 */
[----:B------:R0:W-:Y:S05]  /*f200*/  @P2 STG.E desc[UR36][R8.64+0x120], R5 ;  /* 0x0001200508002986 */ /* 0x0001ea000c101924 */
[----:B------:R-:W-:Y:S05]  /*f210*/  @!P3 BRA `(.L_x_355) ;  /* 0x000000000004b947 */ /* 0x000fea0003800000 */
[----:B------:R0:W5:Y:S02]  /*f220*/  LDG.E.LTC128B R3, desc[UR36][R6.64+0x124] ;  /* 0x0001242406037981 */ /* 0x000164000c1e1920 */
.L_x_355:
[----:B------:R-:W-:Y:S05]  /*f230*/  BSYNC B1 ;  /* 0x0000000000017941 */ /* 0x000fea0003800000 */
.L_x_354:
[----:B-----5:R-:W-:Y:S01]  /*f240*/  FMUL R4, R3, R16 ;  /* 0x0000001003047220 */ /* 0x020fe20000400000 */
[----:B------:R-:W-:Y:S01]  /*f250*/  ISETP.GT.AND P2, PT, R0, 0x48, P1 ;  /* 0x000000480000780c */ /* 0x000fe20000f44270 */
[----:B------:R-:W-:Y:S02]  /*f260*/  BSSY B1, `(.L_x_356) ;  /* 0x0000005000017945 */ /* 0x000fe40003800000 */
[----:B------:R-:W-:-:S05]  /*f270*/  FFMA R61, R61, R2, R4 ;  /* 0x000000023d3d7223 */ /* 0x000fca0000000004 */
[----:B------:R0:W-:Y:S05]  /*f280*/  @P3 STG.E desc[UR36][R8.64+0x124], R61 ;  /* 0x0001243d08003986 */ /* 0x0001ea000c101924 */
[----:B------:R-:W-:Y:S05]  /*f290*/  @!P2 BRA `(.L_x_357) ;  /* 0x000000000004a947 */ /* 0x000fea0003800000 */
[----:B------:R0:W5:Y:S02]  /*f2a0*/  LDG.E.LTC128B R3, desc[UR36][R12.64+0x120] ;  /* 0x000120240c037981 */ /* 0x000164000c1e1920 */
.L_x_357:
[----:B------:R-:W-:Y:S05]  /*f2b0*/  BSYNC B1 ;  /* 0x0000000000017941 */ /* 0x000fea0003800000 */
.L_x_356:
        /* <DEDUP_REMOVED lines=9> */
.L_x_359:
[----:B------:R-:W-:Y:S05]  /*f350*/  BSYNC B1 ;  /* 0x0000000000017941 */ /* 0x000fea0003800000 */
.L_x_358:
        /* <DEDUP_REMOVED lines=9> */
.L_x_361:
[----:B------:R-:W-:Y:S05]  /*f3f0*/  BSYNC B1 ;  /* 0x0000000000017941 */ /* 0x000fea0003800000 */
.L_x_360:
[----:B0----5:R-:W-:Y:S01]  /*f400*/  FMUL R5, R3, R16 ;  /* 0x0000001003057220 */ /* 0x021fe20000400000 */
[----:B------:R-:W-:Y:S01]  /*f410*/  ISETP.GT.AND P3, PT, R0, 0x51, P0 ;  /* 0x000000510000780c */ /* 0x000fe20000764270 */
[----:B------:R-:W-:Y:S02]  /*f420*/  BSSY B1, `(.L_x_362) ;  /* 0x0000005000017945 */ /* 0x000fe40003800000 */
[----:B------:R-:W-:-:S05]  /*f430*/  FFMA R5, R64, R2, R5 ;  /* 0x0000000240057223 */ /* 0x000fca0000000005 */
[----:B------:R0:W-:Y:S05]  /*f440*/  @P2 STG.E desc[UR36][R8.64+0x140], R5 ;  /* 0x0001400508002986 */ /* 0x0001ea000c101924 */
[----:B------:R-:W-:Y:S05]  /*f450*/  @!P3 BRA `(.L_x_363) ;  /* 0x000000000004b947 */ /* 0x000fea0003800000 */
[----:B------:R0:W5:Y:S02]  /*f460*/  LDG.E.LTC128B R3, desc[UR36][R6.64+0x144] ;  /* 0x0001442406037981 */ /* 0x000164000c1e1920 */
.L_x_363:
[----:B------:R-:W-:Y:S05]  /*f470*/  BSYNC B1 ;  /* 0x0000000000017941 */ /* 0x000fea0003800000 */
.L_x_362:
[----:B-----5:R-:W-:Y:S01]  /*f480*/  FMUL R4, R3, R16 ;  /* 0x0000001003047220 */ /* 0x020fe20000400000 */
[----:B------:R-:W-:Y:S01]  /*f490*/  ISETP.GT.AND P2, PT, R0, 0x50, P1 ;  /* 0x000000500000780c */ /* 0x000fe20000f44270 */
[----:B------:R-:W-:Y:S02]  /*f4a0*/  BSSY B1, `(.L_x_364) ;  /* 0x0000005000017945 */ /* 0x000fe40003800000 */
[----:B------:R-:W-:-:S05]  /*f4b0*/  FFMA R65, R65, R2, R4 ;  /* 0x0000000241417223 */ /* 0x000fca0000000004 */
[----:B------:R0:W-:Y:S05]  /*f4c0*/  @P3 STG.E desc[UR36][R8.64+0x144], R65 ;  /* 0x0001444108003986 */ /* 0x0001ea000c101924 */
[----:B------:R-:W-:Y:S05]  /*f4d0*/  @!P2 BRA `(.L_x_365) ;  /* 0x000000000004a947 */ /* 0x000fea0003800000 */
[----:B------:R0:W5:Y:S02]  /*f4e0*/  LDG.E.LTC128B R3, desc[UR36][R12.64+0x140] ;  /* 0x000140240c037981 */ /* 0x000164000c1e1920 */
.L_x_365:
[----:B------:R-:W-:Y:S05]  /*f4f0*/  BSYNC B1 ;  /* 0x0000000000017941 */ /* 0x000fea0003800000 */
.L_x_364:
        /* <DEDUP_REMOVED lines=9> */
.L_x_367:
[----:B------:R-:W-:Y:S05]  /*f590*/  BSYNC B1 ;  /* 0x0000000000017941 */ /* 0x000fea0003800000 */
.L_x_366:
        /* <DEDUP_REMOVED lines=9> */
.L_x_369:
[----:B------:R-:W-:Y:S05]  /*f630*/  BSYNC B1 ;  /* 0x0000000000017941 */ /* 0x000fea0003800000 */
.L_x_368:
[----:B0----5:R-:W-:Y:S01]  /*f640*/  FMUL R5, R3, R16 ;  /* 0x0000001003057220 */ /* 0x021fe20000400000 */
[----:B------:R-:W-:Y:S01]  /*f650*/  ISETP.GT.AND P3, PT, R0, 0x59, P0 ;  /* 0x000000590000780c */ /* 0x000fe20000764270 */
[----:B------:R-:W-:Y:S02]  /*f660*/  BSSY B1, `(.L_x_370) ;  /* 0x0000005000017945 */ /* 0x000fe40003800000 */
[----:B------:R-:W-:-:S05]  /*f670*/  FFMA R5, R68, R2, R5 ;  /* 0x0000000244057223 */ /* 0x000fca0000000005 */
[----:B------:R0:W-:Y:S05]  /*f680*/  @P2 STG.E desc[UR36][R8.64+0x160], R5 ;  /* 0x0001600508002986 */ /* 0x0001ea000c101924 */
[----:B------:R-:W-:Y:S05]  /*f690*/  @!P3 BRA `(.L_x_371) ;  /* 0x000000000004b947 */ /* 0x000fea0003800000 */
[----:B------:R0:W5:Y:S02]  /*f6a0*/  LDG.E.LTC128B R3, desc[UR36][R6.64+0x164] ;  /* 0x0001642406037981 */ /* 0x000164000c1e1920 */
.L_x_371:
[----:B------:R-:W-:Y:S05]  /*f6b0*/  BSYNC B1 ;  /* 0x0000000000017941 */ /* 0x000fea0003800000 */
.L_x_370:
[----:B-----5:R-:W-:Y:S01]  /*f6c0*/  FMUL R4, R3, R16 ;  /* 0x0000001003047220 */ /* 0x020fe20000400000 */
[----:B------:R-:W-:Y:S01]  /*f6d0*/  ISETP.GT.AND P2, PT, R0, 0x58, P1 ;  /* 0x000000580000780c */ /* 0x000fe20000f44270 */
[----:B------:R-:W-:Y:S02]  /*f6e0*/  BSSY B1, `(.L_x_372) ;  /* 0x0000005000017945 */ /* 0x000fe40003800000 */
[----:B------:R-:W-:-:S05]  /*f6f0*/  FFMA R69, R69, R2, R4 ;  /* 0x0000000245457223 */ /* 0x000fca0000000004 */
[----:B------:R0:W-:Y:S05]  /*f700*/  @P3 STG.E desc[UR36][R8.64+0x164], R69 ;  /* 0x0001644508003986 */ /* 0x0001ea000c101924 */
[----:B------:R-:W-:Y:S05]  /*f710*/  @!P2 BRA `(.L_x_373) ;  /* 0x000000000004a947 */ /* 0x000fea0003800000 */
[----:B------:R0:W5:Y:S02]  /*f720*/  LDG.E.LTC128B R3, desc[UR36][R12.64+0x160] ;  /* 0x000160240c037981 */ /* 0x000164000c1e1920 */
.L_x_373:
[----:B------:R-:W-:Y:S05]  /*f730*/  BSYNC B1 ;  /* 0x0000000000017941 */ /* 0x000fea0003800000 */
.L_x_372:
        /* <DEDUP_REMOVED lines=9> */
.L_x_375:
[----:B------:R-:W-:Y:S05]  /*f7d0*/  BSYNC B1 ;  /* 0x0000000000017941 */ /* 0x000fea0003800000 */
.L_x_374:
        /* <DEDUP_REMOVED lines=9> */
.L_x_377:
[----:B------:R-:W-:Y:S05]  /*f870*/  BSYNC B1 ;  /* 0x0000000000017941 */ /* 0x000fea0003800000 */
.L_x_376:
[----:B0----5:R-:W-:Y:S01]  /*f880*/  FMUL R5, R3, R16 ;  /* 0x0000001003057220 */ /* 0x021fe20000400000 */
[----:B------:R-:W-:Y:S01]  /*f890*/  ISETP.GT.AND P3, PT, R0, 0x61, P0 ;  /* 0x000000610000780c */ /* 0x000fe20000764270 */
[----:B------:R-:W-:Y:S02]  /*f8a0*/  BSSY B1, `(.L_x_378) ;  /* 0x0000005000017945 */ /* 0x000fe40003800000 */
[----:B------:R-:W-:-:S05]  /*f8b0*/  FFMA R5, R72, R2, R5 ;  /* 0x0000000248057223 */ /* 0x000fca0000000005 */
[----:B------:R0:W-:Y:S05]  /*f8c0*/  @P2 STG.E desc[UR36][R8.64+0x180], R5 ;  /* 0x0001800508002986 */ /* 0x0001ea000c101924 */
[----:B------:R-:W-:Y:S05]  /*f8d0*/  @!P3 BRA `(.L_x_379) ;  /* 0x000000000004b947 */ /* 0x000fea0003800000 */
[----:B------:R0:W5:Y:S02]  /*f8e0*/  LDG.E.LTC128B R3, desc[UR36][R6.64+0x184] ;  /* 0x0001842406037981 */ /* 0x000164000c1e1920 */
.L_x_379:
[----:B------:R-:W-:Y:S05]  /*f8f0*/  BSYNC B1 ;  /* 0x0000000000017941 */ /* 0x000fea0003800000 */
.L_x_378:
[----:B-----5:R-:W-:Y:S01]  /*f900*/  FMUL R4, R3, R16 ;  /* 0x0000001003047220 */ /* 0x020fe20000400000 */
[----:B------:R-:W-:Y:S01]  /*f910*/  ISETP.GT.AND P2, PT, R0, 0x60, P1 ;  /* 0x000000600000780c */ /* 0x000fe20000f44270 */
[----:B------:R-:W-:Y:S02]  /*f920*/  BSSY B1, `(.L_x_380) ;  /* 0x0000005000017945 */ /* 0x000fe40003800000 */
[----:B------:R-:W-:-:S05]  /*f930*/  FFMA R73, R73, R2, R4 ;  /* 0x0000000249497223 */ /* 0x000fca0000000004 */
[----:B------:R0:W-:Y:S05]  /*f940*/  @P3 STG.E desc[UR36][R8.64+0x184], R73 ;  /* 0x0001844908003986 */ /* 0x0001ea000c101924 */
[----:B------:R-:W-:Y:S05]  /*f950*/  @!P2 BRA `(.L_x_381) ;  /* 0x000000000004a947 */ /* 0x000fea0003800000 */
[----:B------:R0:W5:Y:S02]  /*f960*/  LDG.E.LTC128B R3, desc[UR36][R12.64+0x180] ;  /* 0x000180240c037981 */ /* 0x000164000c1e1920 */
.L_x_381:
[----:B------:R-:W-:Y:S05]  /*f970*/  BSYNC B1 ;  /* 0x0000000000017941 */ /* 0x000fea0003800000 */
.L_x_380:
        /* <DEDUP_REMOVED lines=9> */
.L_x_383:
[----:B------:R-:W-:Y:S05]  /*fa10*/  BSYNC B1 ;  /* 0x0000000000017941 */ /* 0x000fea0003800000 */
.L_x_382:
        /* <DEDUP_REMOVED lines=9> */
.L_x_385:
[----:B------:R-:W-:Y:S05]  /*fab0*/  BSYNC B1 ;  /* 0x0000000000017941 */ /* 0x000fea0003800000 */
.L_x_384:
[----:B0----5:R-:W-:Y:S01]  /*fac0*/  FMUL R5, R3, R16 ;  /* 0x0000001003057220 */ /* 0x021fe20000400000 */
[----:B------:R-:W-:Y:S01]  /*fad0*/  ISETP.GT.AND P3, PT, R0, 0x69, P0 ;  /* 0x000000690000780c */ /* 0x000fe20000764270 */
[----:B------:R-:W-:Y:S02]  /*fae0*/  BSSY B1, `(.L_x_386) ;  /* 0x0000005000017945 */ /* 0x000fe40003800000 */
[----:B------:R-:W-:-:S05]  /*faf0*/  FFMA R5, R76, R2, R5 ;  /* 0x000000024c057223 */ /* 0x000fca0000000005 */
[----:B------:R0:W-:Y:S05]  /*fb00*/  @P2 STG.E desc[UR36][R8.64+0x1a0], R5 ;  /* 0x0001a00508002986 */ /* 0x0001ea000c101924 */
[----:B------:R-:W-:Y:S05]  /*fb10*/  @!P3 BRA `(.L_x_387) ;  /* 0x000000000004b947 */ /* 0x000fea0003800000 */
[----:B------:R0:W5:Y:S02]  /*fb20*/  LDG.E.LTC128B R3, desc[UR36][R6.64+0x1a4] ;  /* 0x0001a42406037981 */ /* 0x000164000c1e1920 */
.L_x_387:
[----:B------:R-:W-:Y:S05]  /*fb30*/  BSYNC B1 ;  /* 0x0000000000017941 */ /* 0x000fea0003800000 */
.L_x_386:
[----:B-----5:R-:W-:Y:S01]  /*fb40*/  FMUL R4, R3, R16 ;  /* 0x0000001003047220 */ /* 0x020fe20000400000 */
[----:B------:R-:W-:Y:S01]  /*fb50*/  ISETP.GT.AND P2, PT, R0, 0x68, P1 ;  /* 0x000000680000780c */ /* 0x000fe20000f44270 */
[----:B------:R-:W-:Y:S02]  /*fb60*/  BSSY B1, `(.L_x_388) ;  /* 0x0000005000017945 */ /* 0x000fe40003800000 */
[----:B------:R-:W-:-:S05]  /*fb70*/  FFMA R77, R77, R2, R4 ;  /* 0x000000024d4d7223 */ /* 0x000fca0000000004 */
[----:B------:R0:W-:Y:S05]  /*fb80*/  @P3 STG.E desc[UR36][R8.64+0x1a4], R77 ;  /* 0x0001a44d08003986 */ /* 0x0001ea000c101924 */
[----:B------:R-:W-:Y:S05]  /*fb90*/  @!P2 BRA `(.L_x_389) ;  /* 0x000000000004a947 */ /* 0x000fea0003800000 */
[----:B------:R0:W5:Y:S02]  /*fba0*/  LDG.E.LTC128B R3, desc[UR36][R12.64+0x1a0] ;  /* 0x0001a0240c037981 */ /* 0x000164000c1e1920 */
.L_x_389:
[----:B------:R-:W-:Y:S05]  /*fbb0*/  BSYNC B1 ;  /* 0x0000000000017941 */ /* 0x000fea0003800000 */
.L_x_388:
        /* <DEDUP_REMOVED lines=9> */
.L_x_391:
[----:B------:R-:W-:Y:S05]  /*fc50*/  BSYNC B1 ;  /* 0x0000000000017941 */ /* 0x000fea0003800000 */
.L_x_390:
        /* <DEDUP_REMOVED lines=9> */
.L_x_393:
[----:B------:R-:W-:Y:S05]  /*fcf0*/  BSYNC B1 ;  /* 0x0000000000017941 */ /* 0x000fea0003800000 */
.L_x_392:
[----:B0----5:R-:W-:Y:S01]  /*fd00*/  FMUL R5, R3, R16 ;  /* 0x0000001003057220 */ /* 0x021fe20000400000 */
[----:B------:R-:W-:Y:S01]  /*fd10*/  ISETP.GT.AND P3, PT, R0, 0x71, P0 ;  /* 0x000000710000780c */ /* 0x000fe20000764270 */
[----:B------:R-:W-:Y:S02]  /*fd20*/  BSSY B1, `(.L_x_394) ;  /* 0x0000005000017945 */ /* 0x000fe40003800000 */
[----:B------:R-:W-:-:S05]  /*fd30*/  FFMA R5, R80, R2, R5 ;  /* 0x0000000250057223 */ /* 0x000fca0000000005 */
[----:B------:R0:W-:Y:S05]  /*fd40*/  @P2 STG.E desc[UR36][R8.64+0x1c0], R5 ;  /* 0x0001c00508002986 */ /* 0x0001ea000c101924 */
[----:B------:R-:W-:Y:S05]  /*fd50*/  @!P3 BRA `(.L_x_395) ;  /* 0x000000000004b947 */ /* 0x000fea0003800000 */
[----:B------:R0:W5:Y:S02]  /*fd60*/  LDG.E.LTC128B R3, desc[UR36][R6.64+0x1c4] ;  /* 0x0001c42406037981 */ /* 0x000164000c1e1920 */
.L_x_395:
[----:B------:R-:W-:Y:S05]  /*fd70*/  BSYNC B1 ;  /* 0x0000000000017941 */ /* 0x000fea0003800000 */
.L_x_394:
[----:B-----5:R-:W-:Y:S01]  /*fd80*/  FMUL R4, R3, R16 ;  /* 0x0000001003047220 */ /* 0x020fe20000400000 */
[----:B------:R-:W-:Y:S01]  /*fd90*/  ISETP.GT.AND P2, PT, R0, 0x70, P1 ;  /* 0x000000700000780c */ /* 0x000fe20000f44270 */
[----:B------:R-:W-:Y:S02]  /*fda0*/  BSSY B1, `(.L_x_396) ;  /* 0x0000005000017945 */ /* 0x000fe40003800000 */
[----:B------:R-:W-:-:S05]  /*fdb0*/  FFMA R81, R81, R2, R4 ;  /* 0x0000000251517223 */ /* 0x000fca0000000004 */
[----:B------:R0:W-:Y:S05]  /*fdc0*/  @P3 STG.E desc[UR36][R8.64+0x1c4], R81 ;  /* 0x0001c45108003986 */ /* 0x0001ea000c101924 */
[----:B------:R-:W-:Y:S05]  /*fdd0*/  @!P2 BRA `(.L_x_397) ;  /* 0x000000000004a947 */ /* 0x000fea0003800000 */
[----:B------:R0:W5:Y:S02]  /*fde0*/  LDG.E.LTC128B R3, desc[UR36][R12.64+0x1c0] ;  /* 0x0001c0240c037981 */ /* 0x000164000c1e1920 */
.L_x_397:
[----:B------:R-:W-:Y:S05]  /*fdf0*/  BSYNC B1 ;  /* 0x0000000000017941 */ /* 0x000fea0003800000 */
.L_x_396:
        /* <DEDUP_REMOVED lines=9> */
.L_x_399:
[----:B------:R-:W-:Y:S05]  /*fe90*/  BSYNC B1 ;  /* 0x0000000000017941 */ /* 0x000fea0003800000 */
.L_x_398:
        /* <DEDUP_REMOVED lines=9> */
.L_x_401:
[----:B------:R-:W-:Y:S05]  /*ff30*/  BSYNC B1 ;  /* 0x0000000000017941 */ /* 0x000fea0003800000 */
.L_x_400:
[----:B0----5:R-:W-:Y:S01]  /*ff40*/  FMUL R5, R3, R16 ;  /* 0x0000001003057220 */ /* 0x021fe20000400000 */
[----:B------:R-:W-:Y:S01]  /*ff50*/  ISETP.GT.AND P3, PT, R0, 0x79, P0 ;  /* 0x000000790000780c */ /* 0x000fe20000764270 */
[----:B------:R-:W-:Y:S02]  /*ff60*/  BSSY B1, `(.L_x_402) ;  /* 0x0000005000017945 */ /* 0x000fe40003800000 */
[----:B------:R-:W-:-:S05]  /*ff70*/  FFMA R5, R84, R2, R5 ;  /* 0x0000000254057223 */ /* 0x000fca0000000005 */
[----:B------:R0:W-:Y:S05]  /*ff80*/  @P2 STG.E desc[UR36][R8.64+0x1e0], R5 ;  /* 0x0001e00508002986 */ /* 0x0001ea000c101924 */
[----:B------:R-:W-:Y:S05]  /*ff90*/  @!P3 BRA `(.L_x_403) ;  /* 0x000000000004b947 */ /* 0x000fea0003800000 */
[----:B------:R0:W5:Y:S02]  /*ffa0*/  LDG.E.LTC128B R3, desc[UR36][R6.64+0x1e4] ;  /* 0x0001e42406037981 */ /* 0x000164000c1e1920 */
.L_x_403:
[----:B------:R-:W-:Y:S05]  /*ffb0*/  BSYNC B1 ;  /* 0x0000000000017941 */ /* 0x000fea0003800000 */
.L_x_402:
[----:B-----5:R-:W-:Y:S01]  /*ffc0*/  FMUL R4, R3, R16 ;  /* 0x0000001003047220 */ /* 0x020fe20000400000 */
[----:B------:R-:W-:Y:S01]  /*ffd0*/  ISETP.GT.AND P2, PT, R0, 0x78, P1 ;  /* 0x000000780000780c */ /* 0x000fe20000f44270 */
[----:B------:R-:W-:Y:S02]  /*ffe0*/  BSSY B1, `(.L_x_404) ;  /* 0x0000005000017945 */ /* 0x000fe40003800000 */
[----:B------:R-:W-:-:S05]  /*fff0*/  FFMA R85, R85, R2, R4 ;  /* 0x0000000255557223 */ /* 0x000fca0000000004 */
[----:B------:R0:W-:Y:S05]  /*10000*/  @P3 STG.E desc[UR36][R8.64+0x1e4], R85 ;  /* 0x0001e45508003986 */ /* 0x0001ea000c101924 */
[----:B------:R-:W-:Y:S05]  /*10010*/  @!P2 BRA `(.L_x_405) ;  /* 0x000000000004a947 */ /* 0x000fea0003800000 */
[----:B------:R0:W5:Y:S02]  /*10020*/  LDG.E.LTC128B R3, desc[UR36][R12.64+0x1e0] ;  /* 0x0001e0240c037981 */ /* 0x000164000c1e1920 */
.L_x_405:
[----:B------:R-:W-:Y:S05]  /*10030*/  BSYNC B1 ;  /* 0x0000000000017941 */ /* 0x000fea0003800000 */
.L_x_404:
        /* <DEDUP_REMOVED lines=9> */
.L_x_407:
[----:B------:R-:W-:Y:S05]  /*100d0*/  BSYNC B1 ;  /* 0x0000000000017941 */ /* 0x000fea0003800000 */
.L_x_406:
        /* <DEDUP_REMOVED lines=9> */
.L_x_409:
[----:B------:R-:W-:Y:S05]  /*10170*/  BSYNC B1 ;  /* 0x0000000000017941 */ /* 0x000fea0003800000 */
.L_x_408:
[----:B0----5:R-:W-:Y:S01]  /*10180*/  FMUL R5, R3, R16 ;  /* 0x0000001003057220 */ /* 0x021fe20000400000 */
[----:B------:R-:W-:Y:S01]  /*10190*/  ISETP.GT.AND P3, PT, R0, 0x81, P0 ;  /* 0x000000810000780c */ /* 0x000fe20000764270 */
[----:B------:R-:W-:Y:S02]  /*101a0*/  BSSY B1, `(.L_x_410) ;  /* 0x0000005000017945 */ /* 0x000fe40003800000 */
[----:B------:R-:W-:-:S05]  /*101b0*/  FFMA R5, R88, R2, R5 ;  /* 0x0000000258057223 */ /* 0x000fca0000000005 */
[----:B------:R0:W-:Y:S05]  /*101c0*/  @P2 STG.E desc[UR36][R8.64+0x200], R5 ;  /* 0x0002000508002986 */ /* 0x0001ea000c101924 */
[----:B------:R-:W-:Y:S05]  /*101d0*/  @!P3 BRA `(.L_x_411) ;  /* 0x000000000004b947 */ /* 0x000fea0003800000 */
[----:B------:R0:W5:Y:S02]  /*101e0*/  LDG.E.LTC128B R3, desc[UR36][R6.64+0x204] ;  /* 0x0002042406037981 */ /* 0x000164000c1e1920 */
.L_x_411:
[----:B------:R-:W-:Y:S05]  /*101f0*/  BSYNC B1 ;  /* 0x0000000000017941 */ /* 0x000fea0003800000 */
.L_x_410:
[----:B-----5:R-:W-:Y:S01]  /*10200*/  FMUL R4, R3, R16 ;  /* 0x0000001003047220 */ /* 0x020fe20000400000 */
[----:B------:R-:W-:Y:S01]  /*10210*/  ISETP.GT.AND P2, PT, R0, 0x80, P1 ;  /* 0x000000800000780c */ /* 0x000fe20000f44270 */
[----:B------:R-:W-:Y:S02]  /*10220*/  BSSY B1, `(.L_x_412) ;  /* 0x0000005000017945 */ /* 0x000fe40003800000 */
[----:B------:R-:W-:-:S05]  /*10230*/  FFMA R89, R89, R2, R4 ;  /* 0x0000000259597223 */ /* 0x000fca0000000004 */
[----:B------:R0:W-:Y:S05]  /*10240*/  @P3 STG.E desc[UR36][R8.64+0x204], R89 ;  /* 0x0002045908003986 */ /* 0x0001ea000c101924 */
[----:B------:R-:W-:Y:S05]  /*10250*/  @!P2 BRA `(.L_x_413) ;  /* 0x000000000004a947 */ /* 0x000fea0003800000 */
[----:B------:R0:W5:Y:S02]  /*10260*/  LDG.E.LTC128B R3, desc[UR36][R12.64+0x200] ;  /* 0x000200240c037981 */ /* 0x000164000c1e1920 */
.L_x_413:
[----:B------:R-:W-:Y:S05]  /*10270*/  BSYNC B1 ;  /* 0x0000000000017941 */ /* 0x000fea0003800000 */
.L_x_412:
        /* <DEDUP_REMOVED lines=9> */
.L_x_415:
[----:B------:R-:W-:Y:S05]  /*10310*/  BSYNC B1 ;  /* 0x0000000000017941 */ /* 0x000fea0003800000 */
.L_x_414:
        /* <DEDUP_REMOVED lines=9> */
.L_x_417:
[----:B------:R-:W-:Y:S05]  /*103b0*/  BSYNC B1 ;  /* 0x0000000000017941 */ /* 0x000fea0003800000 */
.L_x_416:
[----:B0----5:R-:W-:Y:S01]  /*103c0*/  FMUL R5, R3, R16 ;  /* 0x0000001003057220 */ /* 0x021fe20000400000 */
[----:B------:R-:W-:Y:S01]  /*103d0*/  ISETP.GT.AND P3, PT, R0, 0x89, P0 ;  /* 0x000000890000780c */ /* 0x000fe20000764270 */
[----:B------:R-:W-:Y:S02]  /*103e0*/  BSSY B1, `(.L_x_418) ;  /* 0x0000005000017945 */ /* 0x000fe40003800000 */
[----:B------:R-:W-:-:S05]  /*103f0*/  FFMA R5, R92, R2, R5 ;  /* 0x000000025c057223 */ /* 0x000fca0000000005 */
[----:B------:R0:W-:Y:S05]  /*10400*/  @P2 STG.E desc[UR36][R8.64+0x220], R5 ;  /* 0x0002200508002986 */ /* 0x0001ea000c101924 */
[----:B------:R-:W-:Y:S05]  /*10410*/  @!P3 BRA `(.L_x_419) ;  /* 0x000000000004b947 */ /* 0x000fea0003800000 */
[----:B------:R0:W5:Y:S02]  /*10420*/  LDG.E.LTC128B R3, desc[UR36][R6.64+0x224] ;  /* 0x0002242406037981 */ /* 0x000164000c1e1920 */
.L_x_419:
[----:B------:R-:W-:Y:S05]  /*10430*/  BSYNC B1 ;  /* 0x0000000000017941 */ /* 0x000fea0003800000 */
.L_x_418:
[----:B-----5:R-:W-:Y:S01]  /*10440*/  FMUL R4, R3, R16 ;  /* 0x0000001003047220 */ /* 0x020fe20000400000 */
[----:B------:R-:W-:Y:S01]  /*10450*/  ISETP.GT.AND P2, PT, R0, 0x88, P1 ;  /* 0x000000880000780c */ /* 0x000fe20000f44270 */
[----:B------:R-:W-:Y:S02]  /*10460*/  BSSY B1, `(.L_x_420) ;  /* 0x0000005000017945 */ /* 0x000fe40003800000 */
[----:B------:R-:W-:-:S05]  /*10470*/  FFMA R93, R93, R2, R4 ;  /* 0x000000025d5d7223 */ /* 0x000fca0000000004 */
[----:B------:R0:W-:Y:S05]  /*10480*/  @P3 STG.E desc[UR36][R8.64+0x224], R93 ;  /* 0x0002245d08003986 */ /* 0x0001ea000c101924 */
[----:B------:R-:W-:Y:S05]  /*10490*/  @!P2 BRA `(.L_x_421) ;  /* 0x000000000004a947 */ /* 0x000fea0003800000 */
[----:B------:R0:W5:Y:S02]  /*104a0*/  LDG.E.LTC128B R3, desc[UR36][R12.64+0x220] ;  /* 0x000220240c037981 */ /* 0x000164000c1e1920 */
.L_x_421:
[----:B------:R-:W-:Y:S05]  /*104b0*/  BSYNC B1 ;  /* 0x0000000000017941 */ /* 0x000fea0003800000 */
.L_x_420:
        /* <DEDUP_REMOVED lines=9> */
.L_x_423:
[----:B------:R-:W-:Y:S05]  /*10550*/  BSYNC B1 ;  /* 0x0000000000017941 */ /* 0x000fea0003800000 */
.L_x_422:
        /* <DEDUP_REMOVED lines=9> */
.L_x_425:
[----:B------:R-:W-:Y:S05]  /*105f0*/  BSYNC B1 ;  /* 0x0000000000017941 */ /* 0x000fea0003800000 */
.L_x_424:
[----:B0----5:R-:W-:Y:S01]  /*10600*/  FMUL R5, R3, R16 ;  /* 0x0000001003057220 */ /* 0x021fe20000400000 */
[----:B------:R-:W-:Y:S01]  /*10610*/  ISETP.GT.AND P3, PT, R0, 0x91, P0 ;  /* 0x000000910000780c */ /* 0x000fe20000764270 */
[----:B------:R-:W-:Y:S02]  /*10620*/  BSSY B1, `(.L_x_426) ;  /* 0x0000005000017945 */ /* 0x000fe40003800000 */
[----:B------:R-:W-:-:S05]  /*10630*/  FFMA R5, R96, R2, R5 ;  /* 0x0000000260057223 */ /* 0x000fca0000000005 */
[----:B------:R0:W-:Y:S05]  /*10640*/  @P2 STG.E desc[UR36][R8.64+0x240], R5 ;  /* 0x0002400508002986 */ /* 0x0001ea000c101924 */
[----:B------:R-:W-:Y:S05]  /*10650*/  @!P3 BRA `(.L_x_427) ;  /* 0x000000000004b947 */ /* 0x000fea0003800000 */
[----:B------:R0:W5:Y:S02]  /*10660*/  LDG.E.LTC128B R3, desc[UR36][R6.64+0x244] ;  /* 0x0002442406037981 */ /* 0x000164000c1e1920 */
.L_x_427:
[----:B------:R-:W-:Y:S05]  /*10670*/  BSYNC B1 ;  /* 0x0000000000017941 */ /* 0x000fea0003800000 */
.L_x_426:
[----:B-----5:R-:W-:Y:S01]  /*10680*/  FMUL R4, R3, R16 ;  /* 0x0000001003047220 */ /* 0x020fe20000400000 */
[----:B------:R-:W-:Y:S01]  /*10690*/  ISETP.GT.AND P2, PT, R0, 0x90, P1 ;  /* 0x000000900000780c */ /* 0x000fe20000f44270 */
[----:B------:R-:W-:Y:S02]  /*106a0*/  BSSY B1, `(.L_x_428) ;  /* 0x0000005000017945 */ /* 0x000fe40003800000 */
[----:B------:R-:W-:-:S05]  /*106b0*/  FFMA R97, R97, R2, R4 ;  /* 0x0000000261617223 */ /* 0x000fca0000000004 */
[----:B------:R0:W-:Y:S05]  /*106c0*/  @P3 STG.E desc[UR36][R8.64+0x244], R97 ;  /* 0x0002446108003986 */ /* 0x0001ea000c101924 */
[----:B------:R-:W-:Y:S05]  /*106d0*/  @!P2 BRA `(.L_x_429) ;  /* 0x000000000004a947 */ /* 0x000fea0003800000 */
[----:B------:R0:W5:Y:S02]  /*106e0*/  LDG.E.LTC128B R3, desc[UR36][R12.64+0x240] ;  /* 0x000240240c037981 */ /* 0x000164000c1e1920 */
.L_x_429:
[----:B------:R-:W-:Y:S05]  /*106f0*/  BSYNC B1 ;  /* 0x0000000000017941 */ /* 0x000fea0003800000 */
.L_x_428:
        /* <DEDUP_REMOVED lines=9> */
.L_x_431:
[----:B------:R-:W-:Y:S05]  /*10790*/  BSYNC B1 ;  /* 0x0000000000017941 */ /* 0x000fea0003800000 */
.L_x_430:
        /* <DEDUP_REMOVED lines=9> */
.L_x_433:
[----:B------:R-:W-:Y:S05]  /*10830*/  BSYNC B1 ;  /* 0x0000000000017941 */ /* 0x000fea0003800000 */
.L_x_432:
[----:B0----5:R-:W-:Y:S01]  /*10840*/  FMUL R5, R3, R16 ;  /* 0x0000001003057220 */ /* 0x021fe20000400000 */
[----:B------:R-:W-:Y:S01]  /*10850*/  ISETP.GT.AND P3, PT, R0, 0x99, P0 ;  /* 0x000000990000780c */ /* 0x000fe20000764270 */
[----:B------:R-:W-:Y:S02]  /*10860*/  BSSY B1, `(.L_x_434) ;  /* 0x0000005000017945 */ /* 0x000fe40003800000 */
[----:B------:R-:W-:-:S05]  /*10870*/  FFMA R5, R100, R2, R5 ;  /* 0x0000000264057223 */ /* 0x000fca0000000005 */
[----:B------:R0:W-:Y:S05]  /*10880*/  @P2 STG.E desc[UR36][R8.64+0x260], R5 ;  /* 0x0002600508002986 */ /* 0x0001ea000c101924 */
[----:B------:R-:W-:Y:S05]  /*10890*/  @!P3 BRA `(.L_x_435) ;  /* 0x000000000004b947 */ /* 0x000fea0003800000 */
[----:B------:R0:W5:Y:S02]  /*108a0*/  LDG.E.LTC128B R3, desc[UR36][R6.64+0x264] ;  /* 0x0002642406037981 */ /* 0x000164000c1e1920 */
.L_x_435:
[----:B------:R-:W-:Y:S05]  /*108b0*/  BSYNC B1 ;  /* 0x0000000000017941 */ /* 0x000fea0003800000 */
.L_x_434:
[----:B-----5:R-:W-:Y:S01]  /*108c0*/  FMUL R4, R3, R16 ;  /* 0x0000001003047220 */ /* 0x020fe20000400000 */
[----:B------:R-:W-:Y:S01]  /*108d0*/  ISETP.GT.AND P2, PT, R0, 0x98, P1 ;  /* 0x000000980000780c */ /* 0x000fe20000f44270 */
[----:B------:R-:W-:Y:S02]  /*108e0*/  BSSY B1, `(.L_x_436) ;  /* 0x0000005000017945 */ /* 0x000fe40003800000 */
[----:B------:R-:W-:-:S05]  /*108f0*/  FFMA R101, R101, R2, R4 ;  /* 0x0000000265657223 */ /* 0x000fca0000000004 */
[----:B------:R0:W-:Y:S05]  /*10900*/  @P3 STG.E desc[UR36][R8.64+0x264], R101 ;  /* 0x0002646508003986 */ /* 0x0001ea000c101924 */
[----:B------:R-:W-:Y:S05]  /*10910*/  @!P2 BRA `(.L_x_437) ;  /* 0x000000000004a947 */ /* 0x000fea0003800000 */
[----:B------:R0:W5:Y:S02]  /*10920*/  LDG.E.LTC128B R3, desc[UR36][R12.64+0x260] ;  /* 0x000260240c037981 */ /* 0x000164000c1e1920 */
.L_x_437:
[----:B------:R-:W-:Y:S05]  /*10930*/  BSYNC B1 ;  /* 0x0000000000017941 */ /* 0x000fea0003800000 */
.L_x_436:
        /* <DEDUP_REMOVED lines=9> */
.L_x_439:
[----:B------:R-:W-:Y:S05]  /*109d0*/  BSYNC B1 ;  /* 0x0000000000017941 */ /* 0x000fea0003800000 */
.L_x_438:
        /* <DEDUP_REMOVED lines=9> */
.L_x_441:
[----:B------:R-:W-:Y:S05]  /*10a70*/  BSYNC B1 ;  /* 0x0000000000017941 */ /* 0x000fea0003800000 */
.L_x_440:
[----:B0----5:R-:W-:Y:S01]  /*10a80*/  FMUL R5, R3, R16 ;  /* 0x0000001003057220 */ /* 0x021fe20000400000 */
[----:B------:R-:W-:Y:S01]  /*10a90*/  ISETP.GT.AND P3, PT, R0, 0xa1, P0 ;  /* 0x000000a10000780c */ /* 0x000fe20000764270 */
[----:B------:R-:W-:Y:S02]  /*10aa0*/  BSSY B1, `(.L_x_442) ;  /* 0x0000005000017945 */ /* 0x000fe40003800000 */
[----:B------:R-:W-:-:S05]  /*10ab0*/  FFMA R5, R104, R2, R5 ;  /* 0x0000000268057223 */ /* 0x000fca0000000005 */
[----:B------:R0:W-:Y:S05]  /*10ac0*/  @P2 STG.E desc[UR36][R8.64+0x280], R5 ;  /* 0x0002800508002986 */ /* 0x0001ea000c101924 */
[----:B------:R-:W-:Y:S05]  /*10ad0*/  @!P3 BRA `(.L_x_443) ;  /* 0x000000000004b947 */ /* 0x000fea0003800000 */
[----:B------:R0:W5:Y:S02]  /*10ae0*/  LDG.E.LTC128B R3, desc[UR36][R6.64+0x284] ;  /* 0x0002842406037981 */ /* 0x000164000c1e1920 */
.L_x_443:
[----:B------:R-:W-:Y:S05]  /*10af0*/  BSYNC B1 ;  /* 0x0000000000017941 */ /* 0x000fea0003800000 */
.L_x_442:
[----:B-----5:R-:W-:Y:S01]  /*10b00*/  FMUL R4, R3, R16 ;  /* 0x0000001003047220 */ /* 0x020fe20000400000 */
[----:B------:R-:W-:Y:S01]  /*10b10*/  ISETP.GT.AND P2, PT, R0, 0xa0, P1 ;  /* 0x000000a00000780c */ /* 0x000fe20000f44270 */
[----:B------:R-:W-:Y:S02]  /*10b20*/  BSSY B1, `(.L_x_444) ;  /* 0x0000005000017945 */ /* 0x000fe40003800000 */
[----:B------:R-:W-:-:S05]  /*10b30*/  FFMA R105, R105, R2, R4 ;  /* 0x0000000269697223 */ /* 0x000fca0000000004 */
[----:B------:R0:W-:Y:S05]  /*10b40*/  @P3 STG.E desc[UR36][R8.64+0x284], R105 ;  /* 0x0002846908003986 */ /* 0x0001ea000c101924 */
[----:B------:R-:W-:Y:S05]  /*10b50*/  @!P2 BRA `(.L_x_445) ;  /* 0x000000000004a947 */ /* 0x000fea0003800000 */
[----:B------:R0:W5:Y:S02]  /*10b60*/  LDG.E.LTC128B R3, desc[UR36][R12.64+0x280] ;  /* 0x000280240c037981 */ /* 0x000164000c1e1920 */
.L_x_445:
[----:B------:R-:W-:Y:S05]  /*10b70*/  BSYNC B1 ;  /* 0x0000000000017941 */ /* 0x000fea0003800000 */
.L_x_444:
        /* <DEDUP_REMOVED lines=9> */
.L_x_447:
[----:B------:R-:W-:Y:S05]  /*10c10*/  BSYNC B1 ;  /* 0x0000000000017941 */ /* 0x000fea0003800000 */
.L_x_446:
        /* <DEDUP_REMOVED lines=9> */
.L_x_449:
[----:B------:R-:W-:Y:S05]  /*10cb0*/  BSYNC B1 ;  /* 0x0000000000017941 */ /* 0x000fea0003800000 */
.L_x_448:
[----:B0----5:R-:W-:Y:S01]  /*10cc0*/  FMUL R5, R3, R16 ;  /* 0x0000001003057220 */ /* 0x021fe20000400000 */
[----:B------:R-:W-:Y:S01]  /*10cd0*/  ISETP.GT.AND P3, PT, R0, 0xa9, P0 ;  /* 0x000000a90000780c */ /* 0x000fe20000764270 */
[----:B------:R-:W-:Y:S02]  /*10ce0*/  BSSY B1, `(.L_x_450) ;  /* 0x0000005000017945 */ /* 0x000fe40003800000 */
[----:B------:R-:W-:-:S05]  /*10cf0*/  FFMA R5, R108, R2, R5 ;  /* 0x000000026c057223 */ /* 0x000fca0000000005 */
[----:B------:R0:W-:Y:S05]  /*10d00*/  @P2 STG.E desc[UR36][R8.64+0x2a0], R5 ;  /* 0x0002a00508002986 */ /* 0x0001ea000c101924 */
[----:B------:R-:W-:Y:S05]  /*10d10*/  @!P3 BRA `(.L_x_451) ;  /* 0x000000000004b947 */ /* 0x000fea0003800000 */
[----:B------:R0:W5:Y:S02]  /*10d20*/  LDG.E.LTC128B R3, desc[UR36][R6.64+0x2a4] ;  /* 0x0002a42406037981 */ /* 0x000164000c1e1920 */
.L_x_451:
[----:B------:R-:W-:Y:S05]  /*10d30*/  BSYNC B1 ;  /* 0x0000000000017941 */ /* 0x000fea0003800000 */
.L_x_450:
[----:B-----5:R-:W-:Y:S01]  /*10d40*/  FMUL R4, R3, R16 ;  /* 0x0000001003047220 */ /* 0x020fe20000400000 */
[----:B------:R-:W-:Y:S01]  /*10d50*/  ISETP.GT.AND P2, PT, R0, 0xa8, P1 ;  /* 0x000000a80000780c */ /* 0x000fe20000f44270 */
[----:B------:R-:W-:Y:S02]  /*10d60*/  BSSY B1, `(.L_x_452) ;  /* 0x0000005000017945 */ /* 0x000fe40003800000 */
[----:B------:R-:W-:-:S05]  /*10d70*/  FFMA R109, R109, R2, R4 ;  /* 0x000000026d6d7223 */ /* 0x000fca0000000004 */
[----:B------:R0:W-:Y:S05]  /*10d80*/  @P3 STG.E desc[UR36][R8.64+0x2a4], R109 ;  /* 0x0002a46d08003986 */ /* 0x0001ea000c101924 */
[----:B------:R-:W-:Y:S05]  /*10d90*/  @!P2 BRA `(.L_x_453) ;  /* 0x000000000004a947 */ /* 0x000fea0003800000 */
[----:B------:R0:W5:Y:S02]  /*10da0*/  LDG.E.LTC128B R3, desc[UR36][R12.64+0x2a0] ;  /* 0x0002a0240c037981 */ /* 0x000164000c1e1920 */
.L_x_453:
[----:B------:R-:W-:Y:S05]  /*10db0*/  BSYNC B1 ;  /* 0x0000000000017941 */ /* 0x000fea0003800000 */
.L_x_452:
        /* <DEDUP_REMOVED lines=9> */
.L_x_455:
[----:B------:R-:W-:Y:S05]  /*10e50*/  BSYNC B1 ;  /* 0x0000000000017941 */ /* 0x000fea0003800000 */
.L_x_454:
        /* <DEDUP_REMOVED lines=9> */
.L_x_457:
[----:B------:R-:W-:Y:S05]  /*10ef0*/  BSYNC B1 ;  /* 0x0000000000017941 */ /* 0x000fea0003800000 */
.L_x_456:
[----:B0----5:R-:W-:Y:S01]  /*10f00*/  FMUL R5, R3, R16 ;  /* 0x0000001003057220 */ /* 0x021fe20000400000 */
[----:B------:R-:W-:Y:S01]  /*10f10*/  ISETP.GT.AND P3, PT, R0, 0xb1, P0 ;  /* 0x000000b10000780c */ /* 0x000fe20000764270 */
[----:B------:R-:W-:Y:S02]  /*10f20*/  BSSY B1, `(.L_x_458) ;  /* 0x0000005000017945 */ /* 0x000fe40003800000 */
[----:B------:R-:W-:-:S05]  /*10f30*/  FFMA R5, R112, R2, R5 ;  /* 0x0000000270057223 */ /* 0x000fca0000000005 */
[----:B------:R0:W-:Y:S05]  /*10f40*/  @P2 STG.E desc[UR36][R8.64+0x2c0], R5 ;  /* 0x0002c00508002986 */ /* 0x0001ea000c101924 */
[----:B------:R-:W-:Y:S05]  /*10f50*/  @!P3 BRA `(.L_x_459) ;  /* 0x000000000004b947 */ /* 0x000fea0003800000 */
[----:B------:R0:W5:Y:S02]  /*10f60*/  LDG.E.LTC128B R3, desc[UR36][R6.64+0x2c4] ;  /* 0x0002c42406037981 */ /* 0x000164000c1e1920 */
.L_x_459:
[----:B------:R-:W-:Y:S05]  /*10f70*/  BSYNC B1 ;  /* 0x0000000000017941 */ /* 0x000fea0003800000 */
.L_x_458:
[----:B-----5:R-:W-:Y:S01]  /*10f80*/  FMUL R4, R3, R16 ;  /* 0x0000001003047220 */ /* 0x020fe20000400000 */
[----:B------:R-:W-:Y:S01]  /*10f90*/  ISETP.GT.AND P2, PT, R0, 0xb0, P1 ;  /* 0x000000b00000780c */ /* 0x000fe20000f44270 */
[----:B------:R-:W-:Y:S02]  /*10fa0*/  BSSY B1, `(.L_x_460) ;  /* 0x0000005000017945 */ /* 0x000fe40003800000 */
[----:B------:R-:W-:-:S05]  /*10fb0*/  FFMA R113, R113, R2, R4 ;  /* 0x0000000271717223 */ /* 0x000fca0000000004 */
[----:B------:R0:W-:Y:S05]  /*10fc0*/  @P3 STG.E desc[UR36][R8.64+0x2c4], R113 ;  /* 0x0002c47108003986 */ /* 0x0001ea000c101924 */
[----:B------:R-:W-:Y:S05]  /*10fd0*/  @!P2 BRA `(.L_x_461) ;  /* 0x000000000004a947 */ /* 0x000fea0003800000 */
[----:B------:R0:W5:Y:S02]  /*10fe0*/  LDG.E.LTC128B R3, desc[UR36][R12.64+0x2c0] ;  /* 0x0002c0240c037981 */ /* 0x000164000c1e1920 */
.L_x_461:
[----:B------:R-:W-:Y:S05]  /*10ff0*/  BSYNC B1 ;  /* 0x0000000000017941 */ /* 0x000fea0003800000 */
.L_x_460:
        /* <DEDUP_REMOVED lines=9> */
.L_x_463:
[----:B------:R-:W-:Y:S05]  /*11090*/  BSYNC B1 ;  /* 0x0000000000017941 */ /* 0x000fea0003800000 */
.L_x_462:
        /* <DEDUP_REMOVED lines=9> */
.L_x_465:
[----:B------:R-:W-:Y:S05]  /*11130*/  BSYNC B1 ;  /* 0x0000000000017941 */ /* 0x000fea0003800000 */
.L_x_464:
[----:B0----5:R-:W-:Y:S01]  /*11140*/  FMUL R5, R3, R16 ;  /* 0x0000001003057220 */ /* 0x021fe20000400000 */
[----:B------:R-:W-:Y:S01]  /*11150*/  ISETP.GT.AND P3, PT, R0, 0xb9, P0 ;  /* 0x000000b90000780c */ /* 0x000fe20000764270 */
[----:B------:R-:W-:Y:S02]  /*11160*/  BSSY B1, `(.L_x_466) ;  /* 0x0000005000017945 */ /* 0x000fe40003800000 */
[----:B------:R-:W-:-:S05]  /*11170*/  FFMA R5, R116, R2, R5 ;  /* 0x0000000274057223 */ /* 0x000fca0000000005 */
[----:B------:R0:W-:Y:S05]  /*11180*/  @P2 STG.E desc[UR36][R8.64+0x2e0], R5 ;  /* 0x0002e00508002986 */ /* 0x0001ea000c101924 */
[----:B------:R-:W-:Y:S05]  /*11190*/  @!P3 BRA `(.L_x_467) ;  /* 0x000000000004b947 */ /* 0x000fea0003800000 */
[----:B------:R0:W5:Y:S02]  /*111a0*/  LDG.E.LTC128B R3, desc[UR36][R6.64+0x2e4] ;  /* 0x0002e42406037981 */ /* 0x000164000c1e1920 */
.L_x_467:
[----:B------:R-:W-:Y:S05]  /*111b0*/  BSYNC B1 ;  /* 0x0000000000017941 */ /* 0x000fea0003800000 */
.L_x_466:
[----:B-----5:R-:W-:Y:S01]  /*111c0*/  FMUL R4, R3, R16 ;  /* 0x0000001003047220 */ /* 0x020fe20000400000 */
[----:B------:R-:W-:Y:S01]  /*111d0*/  ISETP.GT.AND P2, PT, R0, 0xb8, P1 ;  /* 0x000000b80000780c */ /* 0x000fe20000f44270 */
[----:B------:R-:W-:Y:S02]  /*111e0*/  BSSY B1, `(.L_x_468) ;  /* 0x0000005000017945 */ /* 0x000fe40003800000 */
[----:B------:R-:W-:-:S05]  /*111f0*/  FFMA R117, R117, R2, R4 ;  /* 0x0000000275757223 */ /* 0x000fca0000000004 */
[----:B------:R0:W-:Y:S05]  /*11200*/  @P3 STG.E desc[UR36][R8.64+0x2e4], R117 ;  /* 0x0002e47508003986 */ /* 0x0001ea000c101924 */
[----:B------:R-:W-:Y:S05]  /*11210*/  @!P2 BRA `(.L_x_469) ;  /* 0x000000000004a947 */ /* 0x000fea0003800000 */
[----:B------:R0:W5:Y:S02]  /*11220*/  LDG.E.LTC128B R3, desc[UR36][R12.64+0x2e0] ;  /* 0x0002e0240c037981 */ /* 0x000164000c1e1920 */
.L_x_469:
[----:B------:R-:W-:Y:S05]  /*11230*/  BSYNC B1 ;  /* 0x0000000000017941 */ /* 0x000fea0003800000 */
.L_x_468:
        /* <DEDUP_REMOVED lines=9> */
.L_x_471:
[----:B------:R-:W-:Y:S05]  /*112d0*/  BSYNC B1 ;  /* 0x0000000000017941 */ /* 0x000fea0003800000 */
.L_x_470:
        /* <DEDUP_REMOVED lines=9> */
.L_x_473:
[----:B------:R-:W-:Y:S05]  /*11370*/  BSYNC B1 ;  /* 0x0000000000017941 */ /* 0x000fea0003800000 */
.L_x_472:
[----:B0----5:R-:W-:Y:S01]  /*11380*/  FMUL R5, R3, R16 ;  /* 0x0000001003057220 */ /* 0x021fe20000400000 */
[----:B------:R-:W-:Y:S01]  /*11390*/  ISETP.GT.AND P3, PT, R0, 0xc1, P0 ;  /* 0x000000c10000780c */ /* 0x000fe20000764270 */
[----:B------:R-:W-:Y:S02]  /*113a0*/  BSSY B1, `(.L_x_474) ;  /* 0x0000005000017945 */ /* 0x000fe40003800000 */
[----:B------:R-:W-:-:S05]  /*113b0*/  FFMA R5, R120, R2, R5 ;  /* 0x0000000278057223 */ /* 0x000fca0000000005 */
[----:B------:R0:W-:Y:S05]  /*113c0*/  @P2 STG.E desc[UR36][R8.64+0x300], R5 ;  /* 0x0003000508002986 */ /* 0x0001ea000c101924 */
[----:B------:R-:W-:Y:S05]  /*113d0*/  @!P3 BRA `(.L_x_475) ;  /* 0x000000000004b947 */ /* 0x000fea0003800000 */
[----:B------:R0:W5:Y:S02]  /*113e0*/  LDG.E.LTC128B R3, desc[UR36][R6.64+0x304] ;  /* 0x0003042406037981 */ /* 0x000164000c1e1920 */
.L_x_475:
[----:B------:R-:W-:Y:S05]  /*113f0*/  BSYNC B1 ;  /* 0x0000000000017941 */ /* 0x000fea0003800000 */
.L_x_474:
[----:B-----5:R-:W-:Y:S01]  /*11400*/  FMUL R4, R3, R16 ;  /* 0x0000001003047220 */ /* 0x020fe20000400000 */
[----:B------:R-:W-:Y:S01]  /*11410*/  ISETP.GT.AND P2, PT, R0, 0xc0, P1 ;  /* 0x000000c00000780c */ /* 0x000fe20000f44270 */
[----:B------:R-:W-:Y:S02]  /*11420*/  BSSY B1, `(.L_x_476) ;  /* 0x0000005000017945 */ /* 0x000fe40003800000 */
[----:B------:R-:W-:-:S05]  /*11430*/  FFMA R121, R121, R2, R4 ;  /* 0x0000000279797223 */ /* 0x000fca0000000004 */
[----:B------:R0:W-:Y:S05]  /*11440*/  @P3 STG.E desc[UR36][R8.64+0x304], R121 ;  /* 0x0003047908003986 */ /* 0x0001ea000c101924 */
[----:B------:R-:W-:Y:S05]  /*11450*/  @!P2 BRA `(.L_x_477) ;  /* 0x000000000004a947 */ /* 0x000fea0003800000 */
[----:B------:R0:W5:Y:S02]  /*11460*/  LDG.E.LTC128B R3, desc[UR36][R12.64+0x300] ;  /* 0x000300240c037981 */ /* 0x000164000c1e1920 */
.L_x_477:
[----:B------:R-:W-:Y:S05]  /*11470*/  BSYNC B1 ;  /* 0x0000000000017941 */ /* 0x000fea0003800000 */
.L_x_476:
        /* <DEDUP_REMOVED lines=9> */
.L_x_479:
[----:B------:R-:W-:Y:S05]  /*11510*/  BSYNC B1 ;  /* 0x0000000000017941 */ /* 0x000fea0003800000 */
.L_x_478:
        /* <DEDUP_REMOVED lines=9> */
.L_x_481:
[----:B------:R-:W-:Y:S05]  /*115b0*/  BSYNC B1 ;  /* 0x0000000000017941 */ /* 0x000fea0003800000 */
.L_x_480:
[----:B0----5:R-:W-:Y:S01]  /*115c0*/  FMUL R5, R3, R16 ;  /* 0x0000001003057220 */ /* 0x021fe20000400000 */
[----:B------:R-:W-:Y:S01]  /*115d0*/  ISETP.GT.AND P3, PT, R0, 0xc9, P0 ;  /* 0x000000c90000780c */ /* 0x000fe20000764270 */
[----:B------:R-:W-:Y:S02]  /*115e0*/  BSSY B1, `(.L_x_482) ;  /* 0x0000005000017945 */ /* 0x000fe40003800000 */
[----:B------:R-:W-:-:S05]  /*115f0*/  FFMA R5, R124, R2, R5 ;  /* 0x000000027c057223 */ /* 0x000fca0000000005 */
[----:B------:R0:W-:Y:S05]  /*11600*/  @P2 STG.E desc[UR36][R8.64+0x320], R5 ;  /* 0x0003200508002986 */ /* 0x0001ea000c101924 */
[----:B------:R-:W-:Y:S05]  /*11610*/  @!P3 BRA `(.L_x_483) ;  /* 0x000000000004b947 */ /* 0x000fea0003800000 */
[----:B------:R0:W5:Y:S02]  /*11620*/  LDG.E.LTC128B R3, desc[UR36][R6.64+0x324] ;  /* 0x0003242406037981 */ /* 0x000164000c1e1920 */
.L_x_483:
[----:B------:R-:W-:Y:S05]  /*11630*/  BSYNC B1 ;  /* 0x0000000000017941 */ /* 0x000fea0003800000 */
.L_x_482:
[----:B-----5:R-:W-:Y:S01]  /*11640*/  FMUL R4, R3, R16 ;  /* 0x0000001003047220 */ /* 0x020fe20000400000 */
[----:B------:R-:W-:Y:S01]  /*11650*/  ISETP.GT.AND P2, PT, R0, 0xc8, P1 ;  /* 0x000000c80000780c */ /* 0x000fe20000f44270 */
[----:B------:R-:W-:Y:S02]  /*11660*/  BSSY B1, `(.L_x_484) ;  /* 0x0000005000017945 */ /* 0x000fe40003800000 */
[----:B------:R-:W-:-:S05]  /*11670*/  FFMA R125, R125, R2, R4 ;  /* 0x000000027d7d7223 */ /* 0x000fca0000000004 */
[----:B------:R0:W-:Y:S05]  /*11680*/  @P3 STG.E desc[UR36][R8.64+0x324], R125 ;  /* 0x0003247d08003986 */ /* 0x0001ea000c101924 */
[----:B------:R-:W-:Y:S05]  /*11690*/  @!P2 BRA `(.L_x_485) ;  /* 0x000000000004a947 */ /* 0x000fea0003800000 */
[----:B------:R0:W5:Y:S02]  /*116a0*/  LDG.E.LTC128B R3, desc[UR36][R12.64+0x320] ;  /* 0x000320240c037981 */ /* 0x000164000c1e1920 */
.L_x_485:
[----:B------:R-:W-:Y:S05]  /*116b0*/  BSYNC B1 ;  /* 0x0000000000017941 */ /* 0x000fea0003800000 */
.L_x_484:
        /* <DEDUP_REMOVED lines=9> */
.L_x_487:
[----:B------:R-:W-:Y:S05]  /*11750*/  BSYNC B1 ;  /* 0x0000000000017941 */ /* 0x000fea0003800000 */
.L_x_486:
        /* <DEDUP_REMOVED lines=9> */
.L_x_489:
[----:B------:R-:W-:Y:S05]  /*117f0*/  BSYNC B1 ;  /* 0x0000000000017941 */ /* 0x000fea0003800000 */
.L_x_488:
[----:B0----5:R-:W-:Y:S01]  /*11800*/  FMUL R5, R3, R16 ;  /* 0x0000001003057220 */ /* 0x021fe20000400000 */
[----:B------:R-:W-:Y:S01]  /*11810*/  ISETP.GT.AND P3, PT, R0, 0xd1, P0 ;  /* 0x000000d10000780c */ /* 0x000fe20000764270 */
[----:B------:R-:W-:Y:S02]  /*11820*/  BSSY B1, `(.L_x_490) ;  /* 0x0000005000017945 */ /* 0x000fe40003800000 */
[----:B------:R-:W-:-:S05]  /*11830*/  FFMA R5, R128, R2, R5 ;  /* 0x0000000280057223 */ /* 0x000fca0000000005 */
[----:B------:R0:W-:Y:S05]  /*11840*/  @P2 STG.E desc[UR36][R8.64+0x340], R5 ;  /* 0x0003400508002986 */ /* 0x0001ea000c101924 */
[----:B------:R-:W-:Y:S05]  /*11850*/  @!P3 BRA `(.L_x_491) ;  /* 0x000000000004b947 */ /* 0x000fea0003800000 */
[----:B------:R0:W5:Y:S02]  /*11860*/  LDG.E.LTC128B R3, desc[UR36][R6.64+0x344] ;  /* 0x0003442406037981 */ /* 0x000164000c1e1920 */
.L_x_491:
[----:B------:R-:W-:Y:S05]  /*11870*/  BSYNC B1 ;  /* 0x0000000000017941 */ /* 0x000fea0003800000 */
.L_x_490:
[----:B-----5:R-:W-:Y:S01]  /*11880*/  FMUL R4, R3, R16 ;  /* 0x0000001003047220 */ /* 0x020fe20000400000 */
[----:B------:R-:W-:Y:S01]  /*11890*/  ISETP.GT.AND P2, PT, R0, 0xd0, P1 ;  /* 0x000000d00000780c */ /* 0x000fe20000f44270 */
[----:B------:R-:W-:Y:S02]  /*118a0*/  BSSY B1, `(.L_x_492) ;  /* 0x0000005000017945 */ /* 0x000fe40003800000 */
[----:B------:R-:W-:-:S05]  /*118b0*/  FFMA R129, R129, R2, R4 ;  /* 0x0000000281817223 */ /* 0x000fca0000000004 */
[----:B------:R0:W-:Y:S05]  /*118c0*/  @P3 STG.E desc[UR36][R8.64+0x344], R129 ;  /* 0x0003448108003986 */ /* 0x0001ea000c101924 */
[----:B------:R-:W-:Y:S05]  /*118d0*/  @!P2 BRA `(.L_x_493) ;  /* 0x000000000004a947 */ /* 0x000fea0003800000 */
[----:B------:R0:W5:Y:S02]  /*118e0*/  LDG.E.LTC128B R3, desc[UR36][R12.64+0x340] ;  /* 0x000340240c037981 */ /* 0x000164000c1e1920 */
.L_x_493:
[----:B------:R-:W-:Y:S05]  /*118f0*/  BSYNC B1 ;  /* 0x0000000000017941 */ /* 0x000fea0003800000 */
.L_x_492:
        /* <DEDUP_REMOVED lines=9> */
.L_x_495:
[----:B------:R-:W-:Y:S05]  /*11990*/  BSYNC B1 ;  /* 0x0000000000017941 */ /* 0x000fea0003800000 */
.L_x_494:
        /* <DEDUP_REMOVED lines=9> */
.L_x_497:
[----:B------:R-:W-:Y:S05]  /*11a30*/  BSYNC B1 ;  /* 0x0000000000017941 */ /* 0x000fea0003800000 */
.L_x_496:
[----:B0----5:R-:W-:Y:S01]  /*11a40*/  FMUL R5, R3, R16 ;  /* 0x0000001003057220 */ /* 0x021fe20000400000 */
[----:B------:R-:W-:Y:S01]  /*11a50*/  ISETP.GT.AND P3, PT, R0, 0xd9, P0 ;  /* 0x000000d90000780c */ /* 0x000fe20000764270 */
[----:B------:R-:W-:Y:S02]  /*11a60*/  BSSY B1, `(.L_x_498) ;  /* 0x0000005000017945 */ /* 0x000fe40003800000 */
[----:B------:R-:W-:-:S05]  /*11a70*/  FFMA R5, R132, R2, R5 ;  /* 0x0000000284057223 */ /* 0x000fca0000000005 */
[----:B------:R0:W-:Y:S05]  /*11a80*/  @P2 STG.E desc[UR36][R8.64+0x360], R5 ;  /* 0x0003600508002986 */ /* 0x0001ea000c101924 */
[----:B------:R-:W-:Y:S05]  /*11a90*/  @!P3 BRA `(.L_x_499) ;  /* 0x000000000004b947 */ /* 0x000fea0003800000 */
[----:B------:R0:W5:Y:S02]  /*11aa0*/  LDG.E.LTC128B R3, desc[UR36][R6.64+0x364] ;  /* 0x0003642406037981 */ /* 0x000164000c1e1920 */
.L_x_499:
[----:B------:R-:W-:Y:S05]  /*11ab0*/  BSYNC B1 ;  /* 0x0000000000017941 */ /* 0x000fea0003800000 */
.L_x_498:
[----:B-----5:R-:W-:Y:S01]  /*11ac0*/  FMUL R4, R3, R16 ;  /* 0x0000001003047220 */ /* 0x020fe20000400000 */
[----:B------:R-:W-:Y:S01]  /*11ad0*/  ISETP.GT.AND P2, PT, R0, 0xd8, P1 ;  /* 0x000000d80000780c */ /* 0x000fe20000f44270 */
[----:B------:R-:W-:Y:S02]  /*11ae0*/  BSSY B1, `(.L_x_500) ;  /* 0x0000005000017945 */ /* 0x000fe40003800000 */
[----:B------:R-:W-:-:S05]  /*11af0*/  FFMA R133, R133, R2, R4 ;  /* 0x0000000285857223 */ /* 0x000fca0000000004 */
[----:B------:R0:W-:Y:S05]  /*11b00*/  @P3 STG.E desc[UR36][R8.64+0x364], R133 ;  /* 0x0003648508003986 */ /* 0x0001ea000c101924 */
[----:B------:R-:W-:Y:S05]  /*11b10*/  @!P2 BRA `(.L_x_501) ;  /* 0x000000000004a947 */ /* 0x000fea0003800000 */
[----:B------:R0:W5:Y:S02]  /*11b20*/  LDG.E.LTC128B R3, desc[UR36][R12.64+0x360] ;  /* 0x000360240c037981 */ /* 0x000164000c1e1920 */
.L_x_501:
[----:B------:R-:W-:Y:S05]  /*11b30*/  BSYNC B1 ;  /* 0x0000000000017941 */ /* 0x000fea0003800000 */
.L_x_500:
        /* <DEDUP_REMOVED lines=9> */
.L_x_503:
[----:B------:R-:W-:Y:S05]  /*11bd0*/  BSYNC B1 ;  /* 0x0000000000017941 */ /* 0x000fea0003800000 */
.L_x_502:
        /* <DEDUP_REMOVED lines=9> */
.L_x_505:
[----:B------:R-:W-:Y:S05]  /*11c70*/  BSYNC B1 ;  /* 0x0000000000017941 */ /* 0x000fea0003800000 */
.L_x_504:
[----:B0----5:R-:W-:Y:S01]  /*11c80*/  FMUL R5, R3, R16 ;  /* 0x0000001003057220 */ /* 0x021fe20000400000 */
[----:B------:R-:W-:Y:S01]  /*11c90*/  ISETP.GT.AND P3, PT, R0, 0xe1, P0 ;  /* 0x000000e10000780c */ /* 0x000fe20000764270 */
[----:B------:R-:W-:Y:S02]  /*11ca0*/  BSSY B1, `(.L_x_506) ;  /* 0x0000005000017945 */ /* 0x000fe40003800000 */
[----:B------:R-:W-:-:S05]  /*11cb0*/  FFMA R5, R136, R2, R5 ;  /* 0x0000000288057223 */ /* 0x000fca0000000005 */
[----:B------:R0:W-:Y:S05]  /*11cc0*/  @P2 STG.E desc[UR36][R8.64+0x380], R5 ;  /* 0x0003800508002986 */ /* 0x0001ea000c101924 */
[----:B------:R-:W-:Y:S05]  /*11cd0*/  @!P3 BRA `(.L_x_507) ;  /* 0x000000000004b947 */ /* 0x000fea0003800000 */
[----:B------:R0:W5:Y:S02]  /*11ce0*/  LDG.E.LTC128B R3, desc[UR36][R6.64+0x384] ;  /* 0x0003842406037981 */ /* 0x000164000c1e1920 */
.L_x_507:
[----:B------:R-:W-:Y:S05]  /*11cf0*/  BSYNC B1 ;  /* 0x0000000000017941 */ /* 0x000fea0003800000 */
.L_x_506:
[----:B-----5:R-:W-:Y:S01]  /*11d00*/  FMUL R4, R3, R16 ;  /* 0x0000001003047220 */ /* 0x020fe20000400000 */
[----:B------:R-:W-:Y:S01]  /*11d10*/  ISETP.GT.AND P2, PT, R0, 0xe0, P1 ;  /* 0x000000e00000780c */ /* 0x000fe20000f44270 */
[----:B------:R-:W-:Y:S02]  /*11d20*/  BSSY B1, `(.L_x_508) ;  /* 0x0000005000017945 */ /* 0x000fe40003800000 */
[----:B------:R-:W-:-:S05]  /*11d30*/  FFMA R137, R137, R2, R4 ;  /* 0x0000000289897223 */ /* 0x000fca0000000004 */
[----:B------:R0:W-:Y:S05]  /*11d40*/  @P3 STG.E desc[UR36][R8.64+0x384], R137 ;  /* 0x0003848908003986 */ /* 0x0001ea000c101924 */
[----:B------:R-:W-:Y:S05]  /*11d50*/  @!P2 BRA `(.L_x_509) ;  /* 0x000000000004a947 */ /* 0x000fea0003800000 */
[----:B------:R0:W5:Y:S02]  /*11d60*/  LDG.E.LTC128B R3, desc[UR36][R12.64+0x380] ;  /* 0x000380240c037981 */ /* 0x000164000c1e1920 */
.L_x_509:
[----:B------:R-:W-:Y:S05]  /*11d70*/  BSYNC B1 ;  /* 0x0000000000017941 */ /* 0x000fea0003800000 */
.L_x_508:
        /* <DEDUP_REMOVED lines=9> */
.L_x_511:
[----:B------:R-:W-:Y:S05]  /*11e10*/  BSYNC B1 ;  /* 0x0000000000017941 */ /* 0x000fea0003800000 */
.L_x_510:
        /* <DEDUP_REMOVED lines=9> */
.L_x_513:
[----:B------:R-:W-:Y:S05]  /*11eb0*/  BSYNC B1 ;  /* 0x0000000000017941 */ /* 0x000fea0003800000 */
.L_x_512:
[----:B0----5:R-:W-:Y:S01]  /*11ec0*/  FMUL R5, R3, R16 ;  /* 0x0000001003057220 */ /* 0x021fe20000400000 */
[----:B------:R-:W-:Y:S01]  /*11ed0*/  ISETP.GT.AND P3, PT, R0, 0xe9, P0 ;  /* 0x000000e90000780c */ /* 0x000fe20000764270 */
[----:B------:R-:W-:Y:S02]  /*11ee0*/  BSSY B1, `(.L_x_514) ;  /* 0x0000005000017945 */ /* 0x000fe40003800000 */
[----:B------:R-:W-:-:S05]  /*11ef0*/  FFMA R5, R140, R2, R5 ;  /* 0x000000028c057223 */ /* 0x000fca0000000005 */
[----:B------:R0:W-:Y:S05]  /*11f00*/  @P2 STG.E desc[UR36][R8.64+0x3a0], R5 ;  /* 0x0003a00508002986 */ /* 0x0001ea000c101924 */
[----:B------:R-:W-:Y:S05]  /*11f10*/  @!P3 BRA `(.L_x_515) ;  /* 0x000000000004b947 */ /* 0x000fea0003800000 */
[----:B------:R0:W5:Y:S02]  /*11f20*/  LDG.E.LTC128B R3, desc[UR36][R6.64+0x3a4] ;  /* 0x0003a42406037981 */ /* 0x000164000c1e1920 */
.L_x_515:
[----:B------:R-:W-:Y:S05]  /*11f30*/  BSYNC B1 ;  /* 0x0000000000017941 */ /* 0x000fea0003800000 */
.L_x_514:
[----:B-----5:R-:W-:Y:S01]  /*11f40*/  FMUL R4, R3, R16 ;  /* 0x0000001003047220 */ /* 0x020fe20000400000 */
[----:B------:R-:W-:Y:S01]  /*11f50*/  ISETP.GT.AND P2, PT, R0, 0xe8, P1 ;  /* 0x000000e80000780c */ /* 0x000fe20000f44270 */
[----:B------:R-:W-:Y:S02]  /*11f60*/  BSSY B1, `(.L_x_516) ;  /* 0x0000005000017945 */ /* 0x000fe40003800000 */
[----:B------:R-:W-:-:S05]  /*11f70*/  FFMA R141, R141, R2, R4 ;  /* 0x000000028d8d7223 */ /* 0x000fca0000000004 */
[----:B------:R0:W-:Y:S05]  /*11f80*/  @P3 STG.E desc[UR36][R8.64+0x3a4], R141 ;  /* 0x0003a48d08003986 */ /* 0x0001ea000c101924 */
[----:B------:R-:W-:Y:S05]  /*11f90*/  @!P2 BRA `(.L_x_517) ;  /* 0x000000000004a947 */ /* 0x000fea0003800000 */
[----:B------:R0:W5:Y:S02]  /*11fa0*/  LDG.E.LTC128B R3, desc[UR36][R12.64+0x3a0] ;  /* 0x0003a0240c037981 */ /* 0x000164000c1e1920 */
.L_x_517:
[----:B------:R-:W-:Y:S05]  /*11fb0*/  BSYNC B1 ;  /* 0x0000000000017941 */ /* 0x000fea0003800000 */
.L_x_516:
        /* <DEDUP_REMOVED lines=9> */
.L_x_519:
[----:B------:R-:W-:Y:S05]  /*12050*/  BSYNC B1 ;  /* 0x0000000000017941 */ /* 0x000fea0003800000 */
.L_x_518:
        /* <DEDUP_REMOVED lines=9> */
.L_x_521:
[----:B------:R-:W-:Y:S05]  /*120f0*/  BSYNC B1 ;  /* 0x0000000000017941 */ /* 0x000fea0003800000 */
.L_x_520:
[----:B0----5:R-:W-:Y:S01]  /*12100*/  FMUL R5, R3, R16 ;  /* 0x0000001003057220 */ /* 0x021fe20000400000 */
[----:B------:R-:W-:Y:S01]  /*12110*/  ISETP.GT.AND P3, PT, R0, 0xf1, P0 ;  /* 0x000000f10000780c */ /* 0x000fe20000764270 */
[----:B------:R-:W-:Y:S02]  /*12120*/  BSSY B1, `(.L_x_522) ;  /* 0x0000005000017945 */ /* 0x000fe40003800000 */
[----:B------:R-:W-:-:S05]  /*12130*/  FFMA R5, R144, R2, R5 ;  /* 0x0000000290057223 */ /* 0x000fca0000000005 */
[----:B------:R0:W-:Y:S05]  /*12140*/  @P2 STG.E desc[UR36][R8.64+0x3c0], R5 ;  /* 0x0003c00508002986 */ /* 0x0001ea000c101924 */
[----:B------:R-:W-:Y:S05]  /*12150*/  @!P3 BRA `(.L_x_523) ;  /* 0x000000000004b947 */ /* 0x000fea0003800000 */
[----:B------:R0:W5:Y:S02]  /*12160*/  LDG.E.LTC128B R3, desc[UR36][R6.64+0x3c4] ;  /* 0x0003c42406037981 */ /* 0x000164000c1e1920 */
.L_x_523:
[----:B------:R-:W-:Y:S05]  /*12170*/  BSYNC B1 ;  /* 0x0000000000017941 */ /* 0x000fea0003800000 */
.L_x_522:
[----:B-----5:R-:W-:Y:S01]  /*12180*/  FMUL R4, R3, R16 ;  /* 0x0000001003047220 */ /* 0x020fe20000400000 */
[----:B------:R-:W-:Y:S01]  /*12190*/  ISETP.GT.AND P2, PT, R0, 0xf0, P1 ;  /* 0x000000f00000780c */ /* 0x000fe20000f44270 */
[----:B------:R-:W-:Y:S02]  /*121a0*/  BSSY B1, `(.L_x_524) ;  /* 0x0000005000017945 */ /* 0x000fe40003800000 */
[----:B------:R-:W-:-:S05]  /*121b0*/  FFMA R145, R145, R2, R4 ;  /* 0x0000000291917223 */ /* 0x000fca0000000004 */
[----:B------:R0:W-:Y:S05]  /*121c0*/  @P3 STG.E desc[UR36][R8.64+0x3c4], R145 ;  /* 0x0003c49108003986 */ /* 0x0001ea000c101924 */
[----:B------:R-:W-:Y:S05]  /*121d0*/  @!P2 BRA `(.L_x_525) ;  /* 0x000000000004a947 */ /* 0x000fea0003800000 */
[----:B------:R0:W5:Y:S02]  /*121e0*/  LDG.E.LTC128B R3, desc[UR36][R12.64+0x3c0] ;  /* 0x0003c0240c037981 */ /* 0x000164000c1e1920 */
.L_x_525:
[----:B------:R-:W-:Y:S05]  /*121f0*/  BSYNC B1 ;  /* 0x0000000000017941 */ /* 0x000fea0003800000 */
.L_x_524:
        /* <DEDUP_REMOVED lines=9> */
.L_x_527:
[----:B------:R-:W-:Y:S05]  /*12290*/  BSYNC B1 ;  /* 0x0000000000017941 */ /* 0x000fea0003800000 */
.L_x_526:
        /* <DEDUP_REMOVED lines=9> */
.L_x_529:
[----:B------:R-:W-:Y:S05]  /*12330*/  BSYNC B1 ;  /* 0x0000000000017941 */ /* 0x000fea0003800000 */
.L_x_528:
[----:B0----5:R-:W-:Y:S01]  /*12340*/  FMUL R5, R3, R16 ;  /* 0x0000001003057220 */ /* 0x021fe20000400000 */
[----:B------:R-:W-:Y:S01]  /*12350*/  ISETP.GT.AND P0, PT, R0, 0xf9, P0 ;  /* 0x000000f90000780c */ /* 0x000fe20000704270 */
[----:B------:R-:W-:Y:S02]  /*12360*/  BSSY B1, `(.L_x_530) ;  /* 0x0000005000017945 */ /* 0x000fe40003800000 */
[----:B------:R-:W-:-:S05]  /*12370*/  FFMA R5, R148, R2, R5 ;  /* 0x0000000294057223 */ /* 0x000fca0000000005 */
[----:B------:R0:W-:Y:S05]  /*12380*/  @P2 STG.E desc[UR36][R8.64+0x3e0], R5 ;  /* 0x0003e00508002986 */ /* 0x0001ea000c101924 */
[----:B------:R-:W-:Y:S05]  /*12390*/  @!P0 BRA `(.L_x_531) ;  /* 0x0000000000048947 */ /* 0x000fea0003800000 */
[----:B------:R0:W5:Y:S02]  /*123a0*/  LDG.E.LTC128B R3, desc[UR36][R6.64+0x3e4] ;  /* 0x0003e42406037981 */ /* 0x000164000c1e1920 */
.L_x_531:
[----:B------:R-:W-:Y:S05]  /*123b0*/  BSYNC B1 ;  /* 0x0000000000017941 */ /* 0x000fea0003800000 */
.L_x_530:
[----:B-----5:R-:W-:Y:S01]  /*123c0*/  FMUL R4, R3, R16 ;  /* 0x0000001003047220 */ /* 0x020fe20000400000 */
[----:B------:R-:W-:Y:S01]  /*123d0*/  ISETP.GT.AND P2, PT, R0, 0xf8, P1 ;  /* 0x000000f80000780c */ /* 0x000fe20000f44270 */
[----:B------:R-:W-:Y:S02]  /*123e0*/  BSSY B1, `(.L_x_532) ;  /* 0x0000005000017945 */ /* 0x000fe40003800000 */
[----:B------:R-:W-:-:S05]  /*123f0*/  FFMA R149, R149, R2, R4 ;  /* 0x0000000295957223 */ /* 0x000fca0000000004 */
[----:B------:R0:W-:Y:S05]  /*12400*/  @P0 STG.E desc[UR36][R8.64+0x3e4], R149 ;  /* 0x0003e49508000986 */ /* 0x0001ea000c101924 */
[----:B------:R-:W-:Y:S05]  /*12410*/  @!P2 BRA `(.L_x_533) ;  /* 0x000000000004a947 */ /* 0x000fea0003800000 */
[----:B------:R0:W5:Y:S02]  /*12420*/  LDG.E.LTC128B R3, desc[UR36][R12.64+0x3e0] ;  /* 0x0003e0240c037981 */ /* 0x000164000c1e1920 */
.L_x_533:
[----:B------:R-:W-:Y:S05]  /*12430*/  BSYNC B1 ;  /* 0x0000000000017941 */ /* 0x000fea0003800000 */
.L_x_532:
[----:B0----5:R-:W-:Y:S01]  /*12440*/  FMUL R5, R3, R16 ;  /* 0x0000001003057220 */ /* 0x021fe20000400000 */
[----:B------:R-:W-:Y:S01]  /*12450*/  @P2 MOV R4, R158 ;  /* 0x0000009e00042202 */ /* 0x000fe20000000f00 */
[----:B------:R-:W-:Y:S01]  /*12460*/  BSSY B1, `(.L_x_534) ;  /* 0x0000007000017945 */ /* 0x000fe20003800000 */
[----:B------:R-:W-:Y:S01]  /*12470*/  ISETP.GT.AND P1, PT, R0, 0xf9, P1 ;  /* 0x000000f90000780c */ /* 0x000fe20000f24270 */
[----:B-1----:R-:W-:Y:S01]  /*12480*/  FFMA R7, R150, R2, R5 ;  /* 0x0000000296077223 */ /* 0x002fe20000000005 */
[----:B------:R-:W-:-:S05]  /*12490*/  @P2 MOV R5, R159 ;  /* 0x0000009f00052202 */ /* 0x000fca0000000f00 */
[----:B------:R0:W-:Y:S06]  /*124a0*/  @P2 STG.E desc[UR36][R4.64+0x3e0], R7 ;  /* 0x0003e00704002986 */ /* 0x0001ec000c101924 */
[----:B------:R-:W-:Y:S05]  /*124b0*/  @!P1 BRA `(.L_x_535) ;  /* 0x0000000000049947 */ /* 0x000fea0003800000 */
[----:B------:R1:W5:Y:S02]  /*124c0*/  LDG.E.LTC128B R3, desc[UR36][R12.64+0x3e4] ;  /* 0x0003e4240c037981 */ /* 0x000364000c1e1920 */
.L_x_535:
[----:B------:R-:W-:Y:S05]  /*124d0*/  BSYNC B1 ;  /* 0x0000000000017941 */ /* 0x000fea0003800000 */
.L_x_534:
[----:B-----5:R-:W-:-:S04]  /*124e0*/  FMUL R0, R3, R16 ;  /* 0x0000001003007220 */ /* 0x020fc80000400000 */
[----:B------:R-:W-:Y:S01]  /*124f0*/  FFMA R151, R151, R2, R0 ;  /* 0x0000000297977223 */ /* 0x000fe20000000000 */
[----:B------:R-:W-:Y:S06]  /*12500*/  @!P1 BRA `(.L_x_536) ;  /* 0x00000040003c9947 */ /* 0x000fec0003800000 */
[----:B------:R0:W-:Y:S01]  /*12510*/  STG.E desc[UR36][R158.64+0x3e4], R151 ;  /* 0x0003e4979e007986 */ /* 0x0001e2000c101924 */
[----:B------:R-:W-:Y:S05]  /*12520*/  BRA `(.L_x_536) ;  /* 0x0000004000347947 */ /* 0x000fea0003800000 */
.L_x_29:
[----:B------:R-:W2:Y:S01]  /*12530*/  LDL.LU R3, [R1] ;  /* 0x0000000001037983 */ /* 0x000ea20000300800 */
[----:B------:R-:W-:-:S03]  /*12540*/  ULDC.64 UR4, c[0x0][0x5c0] ;  /* 0x0001700000047ab9 */ /* 0x000fc60000000a00 */
[----:B------:R-:W3:Y:S04]  /*12550*/  LDL.LU R8, [R1+0x5c] ;  /* 0x00005c0001087983 */ /* 0x000ee80000300800 */
[----:B------:R-:W4:Y:S04]  /*12560*/  LDL.LU R9, [R1+0x60] ;  /* 0x0000600001097983 */ /* 0x000f280000300800 */
[----:B------:R-:W5:Y:S04]  /*12570*/  LDL.LU R235, [R1+0x88] ;  /* 0x0000880001eb7983 */ /* 0x000f680000300800 */
        /* <DEDUP_REMOVED lines=92> */
[----:B------:R-:W5:Y:S01]  /*12b40*/  LDL.LU R12, [R1+0x1fc] ;  /* 0x0001fc00010c7983 */ /* 0x000f620000300800 */
[----:B------:R-:W-:-:S03]  /*12b50*/  LEA R4, P0, R6, UR4, 0x2 ;  /* 0x0000000406047c11 */ /* 0x000fc6000f8010ff */
[----:B------:R-:W3:Y:S01]  /*12b60*/  LDL.LU R7, [R1+0x4] ;  /* 0x0000040001077983 */ /* 0x000ee20000300800 */
[----:B------:R-:W-:Y:S02]  /*12b70*/  LEA.HI.X R5, R6, UR5, R10, 0x2, P0 ;  /* 0x0000000506057c11 */ /* 0x000fe400080f140a */
[----:B------:R-:W-:Y:S01]  /*12b80*/  ISETP.GT.AND P0, PT, R0, 0x1, P3 ;  /* 0x000000010000780c */ /* 0x000fe20001f04270 */
[-C--:B--2---:R-:W-:Y:S01]  /*12b90*/  FMUL R3, R3, R2.reuse ;  /* 0x0000000203037220 */ /* 0x084fe20000400000 */
[----:B------:R-:W2:Y:S04]  /*12ba0*/  LDL.LU R10, [R1+0x84] ;  /* 0x00008400010a7983 */ /* 0x000ea80000300800 */
[----:B------:R3:W-:Y:S02]  /*12bb0*/  @P1 STG.E desc[UR36][R4.64], R3 ;  /* 0x0000000304001986 */ /* 0x0007e4000c101924 */
[----:B---3--:R-:W-:-:S05]  /*12bc0*/  FMUL R3, R7, R2 ;  /* 0x0000000207037220 */ /* 0x008fca0000400000 */
[----:B------:R0:W-:Y:S04]  /*12bd0*/  @P0 STG.E desc[UR36][R4.64+0x4], R3 ;  /* 0x0000040304000986 */ /* 0x0001e8000c101924 */
[----:B0-----:R-:W3:Y:S01]  /*12be0*/  LDL.LU R3, [R1+0x8] ;  /* 0x0000080001037983 */ /* 0x001ee20000300800 */
[----:B------:R-:W-:Y:S01]  /*12bf0*/  ISETP.GT.AND P2, PT, R17, 0x8, PT ;  /* 0x000000081100780c */ /* 0x000fe20003f44270 */
[----:B------:R-:W-:-:S03]  /*12c00*/  USHF.L.U32 UR5, UR8, 0x5, URZ ;  /* 0x0000000508057899 */ /* 0x000fc6000800063f */
[----:B------:R-:W-:Y:S01]  /*12c10*/  ISETP.GT.AND P0, PT, R0, RZ, P2 ;  /* 0x000000ff0000720c */ /* 0x000fe20001704270 */
[----:B------:R-:W-:Y:S02]  /*12c20*/  USHF.L.U64.HI UR4, UR8, 0x5, UR9 ;  /* 0x0000000508047899 */ /* 0x000fe40008010209 */
[----:B------:R-:W-:-:S04]  /*12c30*/  IADD3 R6, P1, R4, UR5, RZ ;  /* 0x0000000504067c10 */ /* 0x000fc8000ff3e0ff */
[----:B------:R-:W-:Y:S01]  /*12c40*/  IADD3.X R7, R5, UR4, RZ, P1, !PT ;  /* 0x0000000405077c10 */ /* 0x000fe20008ffe4ff */
[----:B---3--:R-:W-:-:S05]  /*12c50*/  FMUL R3, R3, R2 ;  /* 0x0000000203037220 */ /* 0x008fca0000400000 */
[----:B------:R0:W-:Y:S04]  /*12c60*/  @P0 STG.E desc[UR36][R6.64], R3 ;  /* 0x0000000306000986 */ /* 0x0001e8000c101924 */
[----:B0-----:R-:W3:Y:S01]  /*12c70*/  LDL.LU R3, [R1+0xc] ;  /* 0x00000c0001037983 */ /* 0x001ee20000300800 */
[----:B------:R-:W-:Y:S01]  /*12c80*/  ISETP.GT.AND P0, PT, R0, 0x1, P2 ;  /* 0x000000010000780c */ /* 0x000fe20001704270 */
[----:B---3--:R-:W-:-:S12]  /*12c90*/  FMUL R3, R3, R2 ;  /* 0x0000000203037220 */ /* 0x008fd80000400000 */
        /* <DEDUP_REMOVED lines=74> */
[C---:B------:R-:W-:Y:S02]  /*13140*/  ISETP.GT.AND P4, PT, R0.reuse, 0x28, P2 ;  /* 0x000000280000780c */ /* 0x040fe40001784270 */
[----:B------:R-:W-:Y:S01]  /*13150*/  ISETP.GT.AND P5, PT, R0, 0x29, P2 ;  /* 0x000000290000780c */ /* 0x000fe200017a4270 */
[-C--:B------:R-:W-:Y:S01]  /*13160*/  FMUL R8, R8, R2.reuse ;  /* 0x0000000208087220 */ /* 0x080fe20000400000 */
[----:B---3--:R-:W-:-:S09]  /*13170*/  FMUL R3, R3, R2 ;  /* 0x0000000203037220 */ /* 0x008fd20000400000 */
[----:B------:R0:W-:Y:S04]  /*13180*/  @P4 STG.E desc[UR36][R6.64+0xa0], R3 ;  /* 0x0000a00306004986 */ /* 0x0001e8000c101924 */
[----:B------:R1:W-:Y:S04]  /*13190*/  @P5 STG.E desc[UR36][R6.64+0xa4], R8 ;  /* 0x0000a40806005986 */ /* 0x0003e8000c101924 */
[----:B0-----:R-:W3:Y:S04]  /*131a0*/  LDL.LU R3, [R1+0x64] ;  /* 0x0000640001037983 */ /* 0x001ee80000300800 */
[----:B-1----:R-:W5:Y:S01]  /*131b0*/  LDL.LU R8, [R1+0x68] ;  /* 0x0000680001087983 */ /* 0x002f620000300800 */
[----:B------:R-:W-:-:S02]  /*131c0*/  ISETP.GT.AND P6, PT, R0, 0x30, P3 ;  /* 0x000000300000780c */ /* 0x000fc40001fc4270 */
[C---:B------:R-:W-:Y:S02]  /*131d0*/  ISETP.GT.AND P0, PT, R0.reuse, 0x31, P3 ;  /* 0x000000310000780c */ /* 0x040fe40001f04270 */
[----:B------:R-:W-:Y:S01]  /*131e0*/  ISETP.GT.AND P1, PT, R0, 0x30, P2 ;  /* 0x000000300000780c */ /* 0x000fe20001724270 */
[----:B----4-:R-:W-:-:S08]  /*131f0*/  FMUL R9, R9, R2 ;  /* 0x0000000209097220 */ /* 0x010fd00000400000 */
[----:B------:R0:W-:Y:S04]  /*13200*/  @P6 STG.E desc[UR36][R4.64+0xc0], R9 ;  /* 0x0000c00904006986 */ /* 0x0001e8000c101924 */
[----:B0-----:R-:W4:Y:S01]  /*13210*/  LDL.LU R9, [R1+0x74] ;  /* 0x0000740001097983 */ /* 0x001f220000300800 */
[-C--:B---3--:R-:W-:Y:S01]  /*13220*/  FMUL R3, R3, R2.reuse ;  /* 0x0000000203037220 */ /* 0x088fe20000400000 */
[----:B-----5:R-:W-:-:S04]  /*13230*/  FMUL R8, R8, R2 ;  /* 0x0000000208087220 */ /* 0x020fc80000400000 */
[----:B------:R0:W-:Y:S04]  /*13240*/  @P0 STG.E desc[UR36][R4.64+0xc4], R3 ;  /* 0x0000c40304000986 */ /* 0x0001e8000c101924 */
[----:B------:R1:W-:Y:S04]  /*13250*/  @P1 STG.E desc[UR36][R6.64+0xc0], R8 ;  /* 0x0000c00806001986 */ /* 0x0003e8000c101924 */
[----:B0-----:R-:W3:Y:S04]  /*13260*/  LDL.LU R3, [R1+0x6c] ;  /* 0x00006c0001037983 */ /* 0x001ee80000300800 */
[----:B-1----:R-:W5:Y:S01]  /*13270*/  LDL.LU R8, [R1+0x70] ;  /* 0x0000700001087983 */ /* 0x002f620000300800 */
[----:B------:R-:W-:-:S02]  /*13280*/  ISETP.GT.AND P4, PT, R0, 0x31, P2 ;  /* 0x000000310000780c */ /* 0x000fc40001784270 */
[C---:B------:R-:W-:Y:S02]  /*13290*/  ISETP.GT.AND P5, PT, R0.reuse, 0x38, P3 ;  /* 0x000000380000780c */ /* 0x040fe40001fa4270 */
[----:B------:R-:W-:Y:S01]  /*132a0*/  ISETP.GT.AND P6, PT, R0, 0x39, P3 ;  /* 0x000000390000780c */ /* 0x000fe20001fc4270 */
[-C--:B----4-:R-:W-:Y:S01]  /*132b0*/  FMUL R9, R9, R2.reuse ;  /* 0x0000000209097220 */ /* 0x090fe20000400000 */
[-C--:B---3--:R-:W-:Y:S01]  /*132c0*/  FMUL R3, R3, R2.reuse ;  /* 0x0000000203037220 */ /* 0x088fe20000400000 */
[----:B-----5:R-:W-:-:S06]  /*132d0*/  FMUL R8, R8, R2 ;  /* 0x0000000208087220 */ /* 0x020fcc0000400000 */
[----:B------:R0:W-:Y:S04]  /*132e0*/  @P4 STG.E desc[UR36][R6.64+0xc4], R3 ;  /* 0x0000c40306004986 */ /* 0x0001e8000c101924 */
[----:B------:R1:W-:Y:S04]  /*132f0*/  @P5 STG.E desc[UR36][R4.64+0xe0], R8 ;  /* 0x0000e00804005986 */ /* 0x0003e8000c101924 */
[----:B0-----:R-:W3:Y:S04]  /*13300*/  LDL.LU R3, [R1+0x78] ;  /* 0x0000780001037983 */ /* 0x001ee80000300800 */
[----:B-1----:R-:W4:Y:S04]  /*13310*/  LDL.LU R8, [R1+0x7c] ;  /* 0x00007c0001087983 */ /* 0x002f280000300800 */
[----:B------:R0:W-:Y:S04]  /*13320*/  @P6 STG.E desc[UR36][R4.64+0xe4], R9 ;  /* 0x0000e40904006986 */ /* 0x0001e8000c101924 */
[----:B0-----:R-:W5:Y:S01]  /*13330*/  LDL.LU R9, [R1+0x80] ;  /* 0x0000800001097983 */ /* 0x001f620000300800 */
[----:B------:R-:W-:-:S02]  /*13340*/  ISETP.GT.AND P0, PT, R0, 0x38, P2 ;  /* 0x000000380000780c */ /* 0x000fc40001704270 */
[C---:B------:R-:W-:Y:S02]  /*13350*/  ISETP.GT.AND P1, PT, R0.reuse, 0x39, P2 ;  /* 0x000000390000780c */ /* 0x040fe40001724270 */
[C---:B------:R-:W-:Y:S02]  /*13360*/  ISETP.GT.AND P4, PT, R0.reuse, 0x40, P3 ;  /* 0x000000400000780c */ /* 0x040fe40001f84270 */
[C---:B------:R-:W-:Y:S02]  /*13370*/  ISETP.GT.AND P5, PT, R0.reuse, 0x41, P3 ;  /* 0x000000410000780c */ /* 0x040fe40001fa4270 */
[----:B------:R-:W-:Y:S01]  /*13380*/  ISETP.GT.AND P6, PT, R0, 0x40, P2 ;  /* 0x000000400000780c */ /* 0x000fe200017c4270 */
[-C--:B------:R-:W-:Y:S01]  /*13390*/  FMUL R11, R11, R2.reuse ;  /* 0x000000020b0b7220 */ /* 0x080fe20000400000 */
[-C--:B------:R-:W-:Y:S01]  /*133a0*/  FMUL R13, R13, R2.reuse ;  /* 0x000000020d0d7220 */ /* 0x080fe20000400000 */
[-C--:B------:R-:W-:Y:S01]  /*133b0*/  FMUL R15, R15, R2.reuse ;  /* 0x000000020f0f7220 */ /* 0x080fe20000400000 */
[-C--:B---3--:R-:W-:Y:S01]  /*133c0*/  FMUL R3, R3, R2.reuse ;  /* 0x0000000203037220 */ /* 0x088fe20000400000 */
[----:B----4-:R-:W-:-:S04]  /*133d0*/  FMUL R8, R8, R2 ;  /* 0x0000000208087220 */ /* 0x010fc80000400000 */
[----:B------:R2:W-:Y:S04]  /*133e0*/  @P0 STG.E desc[UR36][R6.64+0xe0], R3 ;  /* 0x0000e00306000986 */ /* 0x0005e8000c101924 */
[----:B------:R5:W-:Y:S01]  /*133f0*/  @P1 STG.E desc[UR36][R6.64+0xe4], R8 ;  /* 0x0000e40806001986 */ /* 0x000be2000c101924 */
[C---:B------:R-:W-:Y:S02]  /*13400*/  ISETP.GT.AND P0, PT, R0.reuse, 0x41, P2 ;  /* 0x000000410000780c */ /* 0x040fe40001704270 */
[----:B------:R-:W-:Y:S01]  /*13410*/  ISETP.GT.AND P1, PT, R0, 0x48, P3 ;  /* 0x000000480000780c */ /* 0x000fe20001f24270 */
[-C--:B--2---:R-:W-:Y:S01]  /*13420*/  FMUL R3, R10, R2.reuse ;  /* 0x000000020a037220 */ /* 0x084fe20000400000 */
[-C--:B-----5:R-:W-:Y:S01]  /*13430*/  FMUL R8, R9, R2.reuse ;  /* 0x0000000209087220 */ /* 0x0a0fe20000400000 */
[----:B------:R-:W-:-:S04]  /*13440*/  FMUL R9, R235, R2 ;  /* 0x00000002eb097220 */ /* 0x000fc80000400000 */
[----:B------:R-:W-:Y:S01]  /*13450*/  @P4 STG.E desc[UR36][R4.64+0x100], R8 ;  /* 0x0001000804004986 */ /* 0x000fe2000c101924 */
[----:B------:R-:W-:-:S03]  /*13460*/  ISETP.GT.AND P4, PT, R0, 0x49, P3 ;  /* 0x000000490000780c */ /* 0x000fc60001f84270 */
[----:B------:R0:W-:Y:S01]  /*13470*/  @P5 STG.E desc[UR36][R4.64+0x104], R3 ;  /* 0x0001040304005986 */ /* 0x0001e2000c101924 */
[----:B------:R-:W-:-:S03]  /*13480*/  ISETP.GT.AND P5, PT, R0, 0x48, P2 ;  /* 0x000000480000780c */ /* 0x000fc600017a4270 */
[----:B------:R1:W-:Y:S01]  /*13490*/  @P6 STG.E desc[UR36][R6.64+0x100], R9 ;  /* 0x0001000906006986 */ /* 0x0003e2000c101924 */
[----:B------:R-:W-:-:S03]  /*134a0*/  ISETP.GT.AND P6, PT, R0, 0x49, P2 ;  /* 0x000000490000780c */ /* 0x000fc600017c4270 */
[----:B------:R2:W-:Y:S01]  /*134b0*/  @P0 STG.E desc[UR36][R6.64+0x104], R11 ;  /* 0x0001040b06000986 */ /* 0x0005e2000c101924 */
[----:B0-----:R-:W-:-:S03]  /*134c0*/  FMUL R3, R234, R2 ;  /* 0x00000002ea037220 */ /* 0x001fc60000400000 */
[----:B------:R0:W-:Y:S01]  /*134d0*/  @P1 STG.E desc[UR36][R4.64+0x120], R13 ;  /* 0x0001200d04001986 */ /* 0x0001e2000c101924 */
[C---:B------:R-:W-:Y:S01]  /*134e0*/  ISETP.GT.AND P0, PT, R0.reuse, 0x50, P3 ;  /* 0x000000500000780c */ /* 0x040fe20001f04270 */
[----:B-1----:R-:W-:Y:S01]  /*134f0*/  FMUL R9, R233, R2 ;  /* 0x00000002e9097220 */ /* 0x002fe20000400000 */
[C---:B------:R-:W-:Y:S01]  /*13500*/  ISETP.GT.AND P1, PT, R0.reuse, 0x51, P3 ;  /* 0x000000510000780c */ /* 0x040fe20001f24270 */
[----:B------:R1:W-:Y:S01]  /*13510*/  @P4 STG.E desc[UR36][R4.64+0x124], R3 ;  /* 0x0001240304004986 */ /* 0x0003e2000c101924 */
[----:B------:R-:W-:-:S03]  /*13520*/  ISETP.GT.AND P4, PT, R0, 0x50, P2 ;  /* 0x000000500000780c */ /* 0x000fc60001784270 */
[----:B------:R3:W-:Y:S01]  /*13530*/  @P5 STG.E desc[UR36][R6.64+0x120], R9 ;  /* 0x0001200906005986 */ /* 0x0007e2000c101924 */
[----:B------:R-:W-:-:S03]  /*13540*/  ISETP.GT.AND P5, PT, R0, 0x51, P2 ;  /* 0x000000510000780c */ /* 0x000fc600017a4270 */
[----:B------:R4:W-:Y:S01]  /*13550*/  @P6 STG.E desc[UR36][R6.64+0x124], R15 ;  /* 0x0001240f06006986 */ /* 0x0009e2000c101924 */
[----:B------:R-:W-:Y:S01]  /*13560*/  ISETP.GT.AND P6, PT, R0, 0x58, P3 ;  /* 0x000000580000780c */ /* 0x000fe20001fc4270 */
[-C--:B--2---:R-:W-:Y:S01]  /*13570*/  FMUL R11, R232, R2.reuse ;  /* 0x00000002e80b7220 */ /* 0x084fe20000400000 */
[-C--:B0-----:R-:W-:Y:S01]  /*13580*/  FMUL R13, R231, R2.reuse ;  /* 0x00000002e70d7220 */ /* 0x081fe20000400000 */
[----:B-1----:R-:W-:-:S03]  /*13590*/  FMUL R3, R230, R2 ;  /* 0x00000002e6037220 */ /* 0x002fc60000400000 */
[----:B------:R0:W-:Y:S01]  /*135a0*/  @P0 STG.E desc[UR36][R4.64+0x140], R11 ;  /* 0x0001400b04000986 */ /* 0x0001e2000c101924 */
[-C--:B---3--:R-:W-:Y:S01]  /*135b0*/  FMUL R9, R229, R2.reuse ;  /* 0x00000002e5097220 */ /* 0x088fe20000400000 */
[----:B------:R-:W-:Y:S02]  /*135c0*/  ISETP.GT.AND P0, PT, R0, 0x59, P3 ;  /* 0x000000590000780c */ /* 0x000fe40001f04270 */
[----:B------:R1:W-:Y:S01]  /*135d0*/  @P1 STG.E desc[UR36][R4.64+0x144], R13 ;  /* 0x0001440d04001986 */ /* 0x0003e2000c101924 */
[----:B----4-:R-:W-:Y:S01]  /*135e0*/  FMUL R15, R228, R2 ;  /* 0x00000002e40f7220 */ /* 0x010fe20000400000 */
[C---:B------:R-:W-:Y:S02]  /*135f0*/  ISETP.GT.AND P1, PT, R0.reuse, 0x58, P2 ;  /* 0x000000580000780c */ /* 0x040fe40001724270 */
[----:B------:R2:W-:Y:S01]  /*13600*/  @P4 STG.E desc[UR36][R6.64+0x140], R3 ;  /* 0x0001400306004986 */ /* 0x0005e2000c101924 */
[----:B------:R-:W-:-:S03]  /*13610*/  ISETP.GT.AND P4, PT, R0, 0x59, P2 ;  /* 0x000000590000780c */ /* 0x000fc60001784270 */
[----:B------:R3:W-:Y:S01]  /*13620*/  @P5 STG.E desc[UR36][R6.64+0x144], R9 ;  /* 0x0001440906005986 */ /* 0x0007e2000c101924 */
[----:B------:R-:W-:-:S03]  /*13630*/  ISETP.GT.AND P5, PT, R0, 0x60, P3 ;  /* 0x000000600000780c */ /* 0x000fc60001fa4270 */
[----:B------:R4:W-:Y:S01]  /*13640*/  @P6 STG.E desc[UR36][R4.64+0x160], R15 ;  /* 0x0001600f04006986 */ /* 0x0009e2000c101924 */
[----:B------:R-:W-:Y:S01]  /*13650*/  ISETP.GT.AND P6, PT, R0, 0x61, P3 ;  /* 0x000000610000780c */ /* 0x000fe20001fc4270 */
[-C--:B0-----:R-:W-:Y:S01]  /*13660*/  FMUL R11, R227, R2.reuse ;  /* 0x00000002e30b7220 */ /* 0x081fe20000400000 */
[-C--:B-1----:R-:W-:Y:S01]  /*13670*/  FMUL R13, R226, R2.reuse ;  /* 0x00000002e20d7220 */ /* 0x082fe20000400000 */
[----:B--2---:R-:W-:-:S03]  /*13680*/  FMUL R3, R225, R2 ;  /* 0x00000002e1037220 */ /* 0x004fc60000400000 */
[----:B------:R0:W-:Y:S01]  /*13690*/  @P0 STG.E desc[UR36][R4.64+0x164], R11 ;  /* 0x0001640b04000986 */ /* 0x0001e2000c101924 */
[-C--:B---3--:R-:W-:Y:S01]  /*136a0*/  FMUL R9, R224, R2.reuse ;  /* 0x00000002e0097220 */ /* 0x088fe20000400000 */
[C---:B------:R-:W-:Y:S02]  /*136b0*/  ISETP.GT.AND P0, PT, R0.reuse, 0x60, P2 ;  /* 0x000000600000780c */ /* 0x040fe40001704270 */
        /* <DEDUP_REMOVED lines=217> */
[----:B------:R-:W-:Y:S01]  /*14450*/  @P6 STG.E desc[UR36][R6.64+0x3a4], R15 ;  /* 0x0003a40f06006986 */ /* 0x000fe2000c101924 */
[C---:B------:R-:W-:Y:S01]  /*14460*/  ISETP.GT.AND P6, PT, R0.reuse, 0xf8, P3 ;  /* 0x000000f80000780c */ /* 0x040fe20001fc4270 */
[-C--:B0-----:R-:W-:Y:S01]  /*14470*/  FMUL R11, R23, R2.reuse ;  /* 0x00000002170b7220 */ /* 0x081fe20000400000 */
[----:B------:R-:W-:Y:S01]  /*14480*/  ISETP.GT.AND P3, PT, R0, 0xf9, P3 ;  /* 0x000000f90000780c */ /* 0x000fe20001f64270 */
[-C--:B-1----:R-:W-:Y:S01]  /*14490*/  FMUL R13, R22, R2.reuse ;  /* 0x00000002160d7220 */ /* 0x082fe20000400000 */
[-C--:B--2---:R-:W-:Y:S02]  /*144a0*/  FMUL R3, R21, R2.reuse ;  /* 0x0000000215037220 */ /* 0x084fe40000400000 */
[----:B------:R0:W-:Y:S01]  /*144b0*/  @P0 STG.E desc[UR36][R4.64+0x3c0], R11 ;  /* 0x0003c00b04000986 */ /* 0x0001e2000c101924 */
[----:B---3--:R-:W-:-:S03]  /*144c0*/  FMUL R9, R20, R2 ;  /* 0x0000000214097220 */ /* 0x008fc60000400000 */
[----:B------:R1:W-:Y:S04]  /*144d0*/  @P1 STG.E desc[UR36][R4.64+0x3c4], R13 ;  /* 0x0003c40d04001986 */ /* 0x0003e8000c101924 */
[----:B------:R2:W-:Y:S01]  /*144e0*/  @P4 STG.E desc[UR36][R6.64+0x3c0], R3 ;  /* 0x0003c00306004986 */ /* 0x0005e2000c101924 */
[----:B------:R-:W-:Y:S01]  /*144f0*/  ISETP.GT.AND P4, PT, R0, 0xf8, P2 ;  /* 0x000000f80000780c */ /* 0x000fe20001784270 */
[----:B0-----:R-:W-:Y:S02]  /*14500*/  FMUL R11, R19, R2 ;  /* 0x00000002130b7220 */ /* 0x001fe40000400000 */
[----:B------:R-:W-:Y:S01]  /*14510*/  @P5 STG.E desc[UR36][R6.64+0x3c4], R9 ;  /* 0x0003c40906005986 */ /* 0x000fe2000c101924 */
[----:B------:R-:W-:Y:S01]  /*14520*/  USHF.L.U32 UR12, UR8, 0x9, URZ ;  /* 0x00000009080c7899 */ /* 0x000fe2000800063f */
[----:B------:R-:W-:-:S02]  /*14530*/  @P3 IMAD.MOV.U32 R10, RZ, RZ, R4 ;  /* 0x000000ffff0a3224 */ /* 0x000fc400078e0004 */
[-C--:B-1----:R-:W-:Y:S01]  /*14540*/  FMUL R13, R18, R2.reuse ;  /* 0x00000002120d7220 */ /* 0x082fe20000400000 */
[----:B------:R0:W-:Y:S01]  /*14550*/  @P6 STG.E desc[UR36][R4.64+0x3e0], R11 ;  /* 0x0003e00b04006986 */ /* 0x0001e2000c101924 */
[C---:B------:R-:W-:Y:S01]  /*14560*/  ISETP.GT.AND P1, PT, R17.reuse, 0x80, PT ;  /* 0x000000801100780c */ /* 0x040fe20003f24270 */
[----:B------:R-:W-:Y:S01]  /*14570*/  USHF.L.U64.HI UR11, UR8, 0x9, UR9 ;  /* 0x00000009080b7899 */ /* 0x000fe20008010209 */
[----:B------:R-:W-:Y:S01]  /*14580*/  ISETP.GT.AND P2, PT, R0, 0xf9, P2 ;  /* 0x000000f90000780c */ /* 0x000fe20001744270 */
[----:B--2---:R-:W-:Y:S01]  /*14590*/  FMUL R3, R14, R2 ;  /* 0x000000020e037220 */ /* 0x004fe20000400000 */
[----:B------:R-:W-:Y:S02]  /*145a0*/  ISETP.GT.AND P0, PT, R17, 0x88, PT ;  /* 0x000000881100780c */ /* 0x000fe40003f04270 */
[----:B0-----:R-:W-:Y:S02]  /*145b0*/  @P3 MOV R11, R5 ;  /* 0x00000005000b3202 */ /* 0x001fe40000000f00 */
[----:B------:R-:W-:-:S03]  /*145c0*/  MOV R9, UR12 ;  /* 0x0000000c00097c02 */ /* 0x000fc60008000f00 */
[----:B------:R0:W-:Y:S01]  /*145d0*/  @P3 STG.E desc[UR36][R10.64+0x3e4], R13 ;  /* 0x0003e40d0a003986 */ /* 0x0001e2000c101924 */
[----:B------:R-:W-:Y:S01]  /*145e0*/  ISETP.GT.AND P3, PT, R0, RZ, P1 ;  /* 0x000000ff0000720c */ /* 0x000fe20000f64270 */
[----:B------:R-:W-:Y:S01]  /*145f0*/  IMAD.U32 R17, RZ, RZ, UR11 ;  /* 0x0000000bff117e24 */ /* 0x000fe2000f8e00ff */
[C---:B------:R-:W-:Y:S01]  /*14600*/  IADD3 R8, P5, P6, R4.reuse, UR5, R9 ;  /* 0x0000000504087c10 */ /* 0x040fe2000febe009 */
[----:B------:R1:W-:Y:S01]  /*14610*/  @P4 STG.E desc[UR36][R6.64+0x3e0], R3 ;  /* 0x0003e00306004986 */ /* 0x0003e2000c101924 */
[----:B------:R-:W-:Y:S01]  /*14620*/  IADD3 R4, P4, R4, UR12, RZ ;  /* 0x0000000c04047c10 */ /* 0x000fe2000ff9e0ff */
[-C--:B------:R-:W-:Y:S01]  /*14630*/  FMUL R15, R12, R2.reuse ;  /* 0x000000020c0f7220 */ /* 0x080fe20000400000 */
[C---:B------:R-:W-:Y:S02]  /*14640*/  IADD3.X R9, R5.reuse, UR4, R17, P5, P6 ;  /* 0x0000000405097c10 */ /* 0x040fe4000afec411 */
[----:B------:R-:W-:Y:S02]  /*14650*/  ISETP.GT.AND P5, PT, R0, 0x1, P1 ;  /* 0x000000010000780c */ /* 0x000fe40000fa4270 */
[----:B------:R-:W-:Y:S01]  /*14660*/  IADD3.X R5, R5, UR11, RZ, P4, !PT ;  /* 0x0000000b05057c10 */ /* 0x000fe2000a7fe4ff */
[----:B0-----:R-:W-:Y:S01]  /*14670*/  FMUL R13, R24, R2 ;  /* 0x00000002180d7220 */ /* 0x001fe20000400000 */
[----:B------:R0:W-:Y:S01]  /*14680*/  @P2 STG.E desc[UR36][R6.64+0x3e4], R15 ;  /* 0x0003e40f06002986 */ /* 0x0001e2000c101924 */
[----:B------:R-:W-:-:S02]  /*14690*/  ISETP.GT.AND P2, PT, R0, RZ, P0 ;  /* 0x000000ff0000720c */ /* 0x000fc40000744270 */
[----:B------:R-:W-:Y:S01]  /*146a0*/  ISETP.GT.AND P4, PT, R0, 0x1, P0 ;  /* 0x000000010000780c */ /* 0x000fe20000784270 */
[----:B------:R2:W-:Y:S01]  /*146b0*/  @P3 STG.E desc[UR36][R4.64], R13 ;  /* 0x0000000d04003986 */ /* 0x0005e2000c101924 */
[----:B------:R-:W-:Y:S02]  /*146c0*/  IADD3 R10, P6, R4, UR5, RZ ;  /* 0x00000005040a7c10 */ /* 0x000fe4000ffde0ff */
[----:B------:R-:W-:Y:S01]  /*146d0*/  ISETP.GT.AND P3, PT, R0, 0x8, P1 ;  /* 0x000000080000780c */ /* 0x000fe20000f64270 */
[-C--:B------:R-:W-:Y:S01]  /*146e0*/  FMUL R25, R25, R2.reuse ;  /* 0x0000000219197220 */ /* 0x080fe20000400000 */
[----:B------:R-:W-:Y:S01]  /*146f0*/  IADD3.X R11, R5, UR4, RZ, P6, !PT ;  /* 0x00000004050b7c10 */ /* 0x000fe2000b7fe4ff */
[-C--:B-1----:R-:W-:Y:S01]  /*14700*/  FMUL R3, R26, R2.reuse ;  /* 0x000000021a037220 */ /* 0x082fe20000400000 */
[-C--:B------:R-:W-:Y:S01]  /*14710*/  FMUL R27, R27, R2.reuse ;  /* 0x000000021b1b7220 */ /* 0x080fe20000400000 */
[----:B0-----:R-:W-:Y:S01]  /*14720*/  FMUL R15, R28, R2 ;  /* 0x000000021c0f7220 */ /* 0x001fe20000400000 */
[----:B------:R-:W-:Y:S01]  /*14730*/  @P5 STG.E desc[UR36][R4.64+0x4], R25 ;  /* 0x0000041904005986 */ /* 0x000fe2000c101924 */
[----:B------:R-:W-:-:S03]  /*14740*/  ISETP.GT.AND P5, PT, R0, 0x9, P1 ;  /* 0x000000090000780c */ /* 0x000fc60000fa4270 */
[----:B------:R0:W-:Y:S01]  /*14750*/  @P2 STG.E desc[UR36][R10.64], R3 ;  /* 0x000000030a002986 */ /* 0x0001e2000c101924 */
[----:B------:R-:W-:-:S03]  /*14760*/  ISETP.GT.AND P2, PT, R0, 0x8, P0 ;  /* 0x000000080000780c */ /* 0x000fc60000744270 */
[----:B------:R1:W-:Y:S01]  /*14770*/  @P4 STG.E desc[UR36][R10.64+0x4], R27 ;  /* 0x0000041b0a004986 */ /* 0x0003e2000c101924 */
[----:B------:R-:W-:-:S03]  /*14780*/  FMUL R29, R29, R2 ;  /* 0x000000021d1d7220 */ /* 0x000fc60000400000 */
[----:B------:R-:W-:Y:S01]  /*14790*/  @P3 STG.E desc[UR36][R4.64+0x20], R15 ;  /* 0x0000200f04003986 */ /* 0x000fe2000c101924 */
[----:B------:R-:W-:Y:S01]  /*147a0*/  IADD3 R6, P3, R4, UR5, RZ ;  /* 0x0000000504067c10 */ /* 0x000fe2000ff7e0ff */
[----:B--2---:R-:W-:Y:S01]  /*147b0*/  FMUL R13, R30, R2 ;  /* 0x000000021e0d7220 */ /* 0x004fe20000400000 */
[C---:B------:R-:W-:Y:S02]  /*147c0*/  ISETP.GT.AND P6, PT, R0.reuse, 0x10, P0 ;  /* 0x000000100000780c */ /* 0x040fe400007c4270 */
[----:B------:R-:W-:Y:S01]  /*147d0*/  IADD3.X R7, R5, UR4, RZ, P3, !PT ;  /* 0x0000000405077c10 */ /* 0x000fe20009ffe4ff */
[----:B------:R-:W-:Y:S01]  /*147e0*/  @P5 STG.E desc[UR36][R4.64+0x24], R29 ;  /* 0x0000241d04005986 */ /* 0x000fe2000c101924 */
[C---:B------:R-:W-:Y:S02]  /*147f0*/  ISETP.GT.AND P4, PT, R0.reuse, 0x9, P0 ;  /* 0x000000090000780c */ /* 0x040fe40000784270 */
[C---:B------:R-:W-:Y:S01]  /*14800*/  ISETP.GT.AND P3, PT, R0.reuse, 0x10, P1 ;  /* 0x000000100000780c */ /* 0x040fe20000f64270 */
[----:B------:R2:W-:Y:S01]  /*14810*/  @P2 STG.E desc[UR36][R6.64+0x20], R13 ;  /* 0x0000200d06002986 */ /* 0x0005e2000c101924 */
[----:B------:R-:W-:-:S02]  /*14820*/  ISETP.GT.AND P5, PT, R0, 0x11, P1 ;  /* 0x000000110000780c */ /* 0x000fc40000fa4270 */
[----:B------:R-:W-:Y:S01]  /*14830*/  ISETP.GT.AND P2, PT, R0, 0x11, P0 ;  /* 0x000000110000780c */ /* 0x000fe20000744270 */
[-C--:B------:R-:W-:Y:S01]  /*14840*/  FMUL R31, R31, R2.reuse ;  /* 0x000000021f1f7220 */ /* 0x080fe20000400000 */
[-C--:B0-----:R-:W-:Y:S01]  /*14850*/  FMUL R3, R32, R2.reuse ;  /* 0x0000000220037220 */ /* 0x081fe20000400000 */
[-C--:B------:R-:W-:Y:S01]  /*14860*/  FMUL R33, R33, R2.reuse ;  /* 0x0000000221217220 */ /* 0x080fe20000400000 */
[----:B-1----:R-:W-:Y:S01]  /*14870*/  FMUL R11, R34, R2 ;  /* 0x00000002220b7220 */ /* 0x002fe20000400000 */
[----:B--2---:R-:W-:Y:S02]  /*14880*/  @P6 MOV R6, R8 ;  /* 0x0000000800066202 */ /* 0x004fe40000000f00 */
[----:B------:R-:W-:Y:S01]  /*14890*/  @P6 MOV R7, R9 ;  /* 0x0000000900076202 */ /* 0x000fe20000000f00 */
[----:B------:R-:W-:Y:S01]  /*148a0*/  @P4 STG.E desc[UR36][R8.64+0x24], R31 ;  /* 0x0000241f08004986 */ /* 0x000fe2000c101924 */
[----:B------:R-:W-:-:S03]  /*148b0*/  FMUL R35, R35, R2 ;  /* 0x0000000223237220 */ /* 0x000fc60000400000 */
[----:B------:R-:W-:Y:S04]  /*148c0*/  @P3 STG.E desc[UR36][R4.64+0x40], R3 ;  /* 0x0000400304003986 */ /* 0x000fe8000c101924 */
[----:B------:R-:W-:Y:S01]  /*148d0*/  @P5 STG.E desc[UR36][R4.64+0x44], R33 ;  /* 0x0000442104005986 */ /* 0x000fe2000c101924 */
[----:B------:R-:W-:-:S03]  /*148e0*/  ISETP.GT.AND P5, PT, R0, 0x18, P0 ;  /* 0x000000180000780c */ /* 0x000fc600007a4270 */
[----:B------:R0:W-:Y:S01]  /*148f0*/  @P6 STG.E desc[UR36][R6.64+0x40], R11 ;  /* 0x0000400b06006986 */ /* 0x0001e2000c101924 */
[C---:B------:R-:W-:Y:S02]  /*14900*/  ISETP.GT.AND P3, PT, R0.reuse, 0x18, P1 ;  /* 0x000000180000780c */ /* 0x040fe40000f64270 */
[----:B------:R-:W-:Y:S01]  /*14910*/  ISETP.GT.AND P4, PT, R0, 0x19, P1 ;  /* 0x000000190000780c */ /* 0x000fe20000f84270 */
[----:B0-----:R-:W-:Y:S01]  /*14920*/  @P2 IMAD.MOV.U32 R6, RZ, RZ, R8 ;  /* 0x000000ffff062224 */ /* 0x001fe200078e0008 */
[----:B------:R-:W-:-:S05]  /*14930*/  @P2 MOV R7, R9 ;  /* 0x0000000900072202 */ /* 0x000fca0000000f00 */
[----:B------:R0:W-:Y:S01]  /*14940*/  @P2 STG.E desc[UR36][R6.64+0x44], R35 ;  /* 0x0000442306002986 */ /* 0x0001e2000c101924 */
[----:B------:R-:W-:Y:S01]  /*14950*/  ISETP.GT.AND P2, PT, R0, 0x19, P0 ;  /* 0x000000190000780c */ /* 0x000fe20000744270 */
[-C--:B------:R-:W-:Y:S01]  /*14960*/  FMUL R13, R36, R2.reuse ;  /* 0x00000002240d7220 */ /* 0x080fe20000400000 */
[-C--:B------:R-:W-:Y:S01]  /*14970*/  FMUL R37, R37, R2.reuse ;  /* 0x0000000225257220 */ /* 0x080fe20000400000 */
[----:B------:R-:W-:Y:S01]  /*14980*/  FMUL R3, R38, R2 ;  /* 0x0000000226037220 */ /* 0x000fe20000400000 */
[C---:B------:R-:W-:Y:S02]  /*14990*/  ISETP.GT.AND P6, PT, R0.reuse, 0x21, P1 ;  /* 0x000000210000780c */ /* 0x040fe40000fc4270 */
[----:B------:R-:W-:Y:S01]  /*149a0*/  @P3 STG.E desc[UR36][R4.64+0x60], R13 ;  /* 0x0000600d04003986 */ /* 0x000fe2000c101924 */
[----:B0-----:R-:W-:Y:S01]  /*149b0*/  @P5 MOV R6, R8 ;  /* 0x0000000800065202 */ /* 0x001fe20000000f00 */
[----:B------:R-:W-:Y:S02]  /*149c0*/  @P5 IMAD.MOV.U32 R7, RZ, RZ, R9 ;  /* 0x000000ffff075224 */ /* 0x000fe400078e0009 */
[----:B------:R-:W-:Y:S01]  /*149d0*/  @P4 STG.E desc[UR36][R4.64+0x64], R37 ;  /* 0x0000642504004986 */ /* 0x000fe2000c101924 */
[C---:B------:R-:W-:Y:S01]  /*149e0*/  ISETP.GT.AND P3, PT, R0.reuse, 0x20, P1 ;  /* 0x000000200000780c */ /* 0x040fe20000f64270 */
[-C--:B------:R-:W-:Y:S01]  /*149f0*/  FMUL R39, R39, R2.reuse ;  /* 0x0000000227277220 */ /* 0x080fe20000400000 */
[----:B------:R-:W-:Y:S01]  /*14a00*/  ISETP.GT.AND P4, PT, R0, 0x20, P0 ;  /* 0x000000200000780c */ /* 0x000fe20000784270 */
[----:B------:R0:W-:Y:S01]  /*14a10*/  @P5 STG.E desc[UR36][R6.64+0x60], R3 ;  /* 0x0000600306005986 */ /* 0x0001e2000c101924 */
[-C--:B------:R-:W-:Y:S01]  /*14a20*/  FMUL R11, R40, R2.reuse ;  /* 0x00000002280b7220 */ /* 0x080fe20000400000 */
[----:B------:R-:W-:Y:S01]  /*14a30*/  FMUL R41, R41, R2 ;  /* 0x0000000229297220 */ /* 0x000fe20000400000 */
[----:B0-----:R-:W-:-:S02]  /*14a40*/  @P2 MOV R6, R8 ;  /* 0x0000000800062202 */ /* 0x001fc40000000f00 */
[----:B------:R-:W-:-:S05]  /*14a50*/  @P2 MOV R7, R9 ;  /* 0x0000000900072202 */ /* 0x000fca0000000f00 */
[----:B------:R0:W-:Y:S01]  /*14a60*/  @P2 STG.E desc[UR36][R6.64+0x64], R39 ;  /* 0x0000642706002986 */ /* 0x0001e2000c101924 */
[----:B------:R-:W-:Y:S01]  /*14a70*/  ISETP.GT.AND P2, PT, R0, 0x21, P0 ;  /* 0x000000210000780c */ /* 0x000fe20000744270 */
[----:B------:R-:W-:Y:S01]  /*14a80*/  FMUL R13, R42, R2 ;  /* 0x000000022a0d7220 */ /* 0x000fe20000400000 */
[C---:B------:R-:W-:Y:S01]  /*14a90*/  ISETP.GT.AND P5, PT, R0.reuse, 0x29, P1 ;  /* 0x000000290000780c */ /* 0x040fe20000fa4270 */
[----:B------:R1:W-:Y:S01]  /*14aa0*/  @P3 STG.E desc[UR36][R4.64+0x80], R11 ;  /* 0x0000800b04003986 */ /* 0x0003e2000c101924 */
[----:B------:R-:W-:-:S03]  /*14ab0*/  ISETP.GT.AND P3, PT, R0, 0x28, P1 ;  /* 0x000000280000780c */ /* 0x000fc60000f64270 */
[----:B------:R-:W-:Y:S01]  /*14ac0*/  @P6 STG.E desc[UR36][R4.64+0x84], R41 ;  /* 0x0000842904006986 */ /* 0x000fe2000c101924 */
[----:B------:R-:W-:Y:S01]  /*14ad0*/  ISETP.GT.AND P6, PT, R0, 0x28, P0 ;  /* 0x000000280000780c */ /* 0x000fe200007c4270 */
[----:B0-----:R-:W-:Y:S01]  /*14ae0*/  @P4 IMAD.MOV.U32 R6, RZ, RZ, R8 ;  /* 0x000000ffff064224 */ /* 0x001fe200078e0008 */
[----:B------:R-:W-:Y:S01]  /*14af0*/  @P4 MOV R7, R9 ;  /* 0x0000000900074202 */ /* 0x000fe20000000f00 */
[-C--:B------:R-:W-:Y:S01]  /*14b00*/  FMUL R43, R43, R2.reuse ;  /* 0x000000022b2b7220 */ /* 0x080fe20000400000 */
[----:B------:R-:W-:-:S03]  /*14b10*/  FMUL R45, R45, R2 ;  /* 0x000000022d2d7220 */ /* 0x000fc60000400000 */
[----:B------:R0:W-:Y:S01]  /*14b20*/  @P4 STG.E desc[UR36][R6.64+0x80], R13 ;  /* 0x0000800d06004986 */ /* 0x0001e2000c101924 */
[----:B------:R-:W-:Y:S01]  /*14b30*/  ISETP.GT.AND P4, PT, R0, 0x29, P0 ;  /* 0x000000290000780c */ /* 0x000fe20000784270 */
[-C--:B------:R-:W-:Y:S01]  /*14b40*/  FMUL R3, R44, R2.reuse ;  /* 0x000000022c037220 */ /* 0x080fe20000400000 */
[----:B-1----:R-:W-:Y:S01]  /*14b50*/  FMUL R11, R46, R2 ;  /* 0x000000022e0b7220 */ /* 0x002fe20000400000 */
[----:B0-----:R-:W-:Y:S01]  /*14b60*/  @P2 MOV R6, R8 ;  /* 0x0000000800062202 */ /* 0x001fe20000000f00 */
[----:B------:R-:W-:-:S05]  /*14b70*/  @P2 IMAD.MOV.U32 R7, RZ, RZ, R9 ;  /* 0x000000ffff072224 */ /* 0x000fca00078e0009 */
[----:B------:R0:W-:Y:S04]  /*14b80*/  @P2 STG.E desc[UR36][R6.64+0x84], R43 ;  /* 0x0000842b06002986 */ /* 0x0001e8000c101924 */
[----:B------:R-:W-:Y:S01]  /*14b90*/  @P5 STG.E desc[UR36][R4.64+0xa4], R45 ;  /* 0x0000a42d04005986 */ /* 0x000fe2000c101924 */
[----:B------:R-:W-:-:S03]  /*14ba0*/  ISETP.GT.AND P5, PT, R0, 0x31, P1 ;  /* 0x000000310000780c */ /* 0x000fc60000fa4270 */
[----:B------:R1:W-:Y:S01]  /*14bb0*/  @P3 STG.E desc[UR36][R4.64+0xa0], R3 ;  /* 0x0000a00304003986 */ /* 0x0003e2000c101924 */
[C---:B------:R-:W-:Y:S02]  /*14bc0*/  ISETP.GT.AND P3, PT, R0.reuse, 0x30, P0 ;  /* 0x000000300000780c */ /* 0x040fe40000764270 */
[----:B0-----:R-:W-:Y:S02]  /*14bd0*/  @P6 MOV R6, R8 ;  /* 0x0000000800066202 */ /* 0x001fe40000000f00 */
[-C--:B------:R-:W-:Y:S02]  /*14be0*/  @P6 MOV R7, R9.reuse ;  /* 0x0000000900076202 */ /* 0x080fe40000000f00 */
[C---:B------:R-:W-:Y:S01]  /*14bf0*/  ISETP.GT.AND P2, PT, R0.reuse, 0x30, P1 ;  /* 0x000000300000780c */ /* 0x040fe20000f44270 */
[-C--:B------:R-:W-:Y:S02]  /*14c00*/  FMUL R47, R47, R2.reuse ;  /* 0x000000022f2f7220 */ /* 0x080fe40000400000 */
[----:B------:R0:W-:Y:S01]  /*14c10*/  @P6 STG.E desc[UR36][R6.64+0xa0], R11 ;  /* 0x0000a00b06006986 */ /* 0x0001e2000c101924 */
[-C--:B------:R-:W-:Y:S01]  /*14c20*/  FMUL R49, R49, R2.reuse ;  /* 0x0000000231317220 */ /* 0x080fe20000400000 */
[----:B------:R-:W-:Y:S01]  /*14c30*/  ISETP.GT.AND P6, PT, R0, 0x31, P0 ;  /* 0x000000310000780c */ /* 0x000fe200007c4270 */
[-C--:B------:R-:W-:Y:S01]  /*14c40*/  FMUL R13, R48, R2.reuse ;  /* 0x00000002300d7220 */ /* 0x080fe20000400000 */
[----:B-1----:R-:W-:Y:S01]  /*14c50*/  FMUL R3, R50, R2 ;  /* 0x0000000232037220 */ /* 0x002fe20000400000 */
[----:B0-----:R-:W-:Y:S01]  /*14c60*/  @P4 IMAD.MOV.U32 R6, RZ, RZ, R8 ;  /* 0x000000ffff064224 */ /* 0x001fe200078e0008 */
[----:B------:R-:W-:-:S05]  /*14c70*/  @P4 MOV R7, R9 ;  /* 0x0000000900074202 */ /* 0x000fca0000000f00 */
[----:B------:R0:W-:Y:S04]  /*14c80*/  @P4 STG.E desc[UR36][R6.64+0xa4], R47 ;  /* 0x0000a42f06004986 */ /* 0x0001e8000c101924 */
[----:B------:R-:W-:Y:S01]  /*14c90*/  @P5 STG.E desc[UR36][R4.64+0xc4], R49 ;  /* 0x0000c43104005986 */ /* 0x000fe2000c101924 */
[C---:B------:R-:W-:Y:S02]  /*14ca0*/  ISETP.GT.AND P5, PT, R0.reuse, 0x38, P0 ;  /* 0x000000380000780c */ /* 0x040fe400007a4270 */
[C---:B------:R-:W-:Y:S01]  /*14cb0*/  ISETP.GT.AND P4, PT, R0.reuse, 0x38, P1 ;  /* 0x000000380000780c */ /* 0x040fe20000f84270 */
[----:B------:R1:W-:Y:S01]  /*14cc0*/  @P2 STG.E desc[UR36][R4.64+0xc0], R13 ;  /* 0x0000c00d04002986 */ /* 0x0003e2000c101924 */
[----:B0-----:R-:W-:Y:S01]  /*14cd0*/  @P3 MOV R6, R8 ;  /* 0x0000000800063202 */ /* 0x001fe20000000f00 */
[----:B------:R-:W-:Y:S01]  /*14ce0*/  @P3 IMAD.MOV.U32 R7, RZ, RZ, R9 ;  /* 0x000000ffff073224 */ /* 0x000fe200078e0009 */
[----:B------:R-:W-:Y:S01]  /*14cf0*/  ISETP.GT.AND P2, PT, R0, 0x39, P1 ;  /* 0x000000390000780c */ /* 0x000fe20000f44270 */
[----:B------:R-:W-:-:S03]  /*14d00*/  FMUL R51, R51, R2 ;  /* 0x0000000233337220 */ /* 0x000fc60000400000 */
[----:B------:R0:W-:Y:S01]  /*14d10*/  @P3 STG.E desc[UR36][R6.64+0xc0], R3 ;  /* 0x0000c00306003986 */ /* 0x0001e2000c101924 */
[----:B------:R-:W-:Y:S01]  /*14d20*/  ISETP.GT.AND P3, PT, R0, 0x39, P0 ;  /* 0x000000390000780c */ /* 0x000fe20000764270 */
[-C--:B------:R-:W-:Y:S01]  /*14d30*/  FMUL R11, R52, R2.reuse ;  /* 0x00000002340b7220 */ /* 0x080fe20000400000 */
[-C--:B------:R-:W-:Y:S01]  /*14d40*/  FMUL R53, R53, R2.reuse ;  /* 0x0000000235357220 */ /* 0x080fe20000400000 */
[----:B-1----:R-:W-:Y:S01]  /*14d50*/  FMUL R13, R54, R2 ;  /* 0x00000002360d7220 */ /* 0x002fe20000400000 */
[----:B0-----:R-:W-:Y:S02]  /*14d60*/  @P6 MOV R6, R8 ;  /* 0x0000000800066202 */ /* 0x001fe40000000f00 */
[----:B------:R-:W-:-:S05]  /*14d70*/  @P6 MOV R7, R9 ;  /* 0x0000000900076202 */ /* 0x000fca0000000f00 */
[----:B------:R0:W-:Y:S01]  /*14d80*/  @P6 STG.E desc[UR36][R6.64+0xc4], R51 ;  /* 0x0000c43306006986 */ /* 0x0001e2000c101924 */
[C---:B------:R-:W-:Y:S01]  /*14d90*/  ISETP.GT.AND P6, PT, R0.reuse, 0x41, P1 ;  /* 0x000000410000780c */ /* 0x040fe20000fc4270 */
[----:B------:R-:W-:Y:S02]  /*14da0*/  FMUL R55, R55, R2 ;  /* 0x0000000237377220 */ /* 0x000fe40000400000 */
[----:B------:R-:W-:Y:S01]  /*14db0*/  @P4 STG.E desc[UR36][R4.64+0xe0], R11 ;  /* 0x0000e00b04004986 */ /* 0x000fe2000c101924 */
[----:B------:R-:W-:-:S03]  /*14dc0*/  ISETP.GT.AND P4, PT, R0, 0x40, P1 ;  /* 0x000000400000780c */ /* 0x000fc60000f84270 */
[----:B------:R-:W-:Y:S01]  /*14dd0*/  @P2 STG.E desc[UR36][R4.64+0xe4], R53 ;  /* 0x0000e43504002986 */ /* 0x000fe2000c101924 */
[----:B0-----:R-:W-:Y:S01]  /*14de0*/  @P5 IMAD.MOV.U32 R6, RZ, RZ, R8 ;  /* 0x000000ffff065224 */ /* 0x001fe200078e0008 */
[----:B------:R-:W-:Y:S02]  /*14df0*/  @P5 MOV R7, R9 ;  /* 0x0000000900075202 */ /* 0x000fe40000000f00 */
[----:B------:R-:W-:-:S03]  /*14e00*/  ISETP.GT.AND P2, PT, R0, 0x40, P0 ;  /* 0x000000400000780c */ /* 0x000fc60000744270 */
[----:B------:R0:W-:Y:S01]  /*14e10*/  @P5 STG.E desc[UR36][R6.64+0xe0], R13 ;  /* 0x0000e00d06005986 */ /* 0x0001e2000c101924 */
[-C--:B------:R-:W-:Y:S01]  /*14e20*/  FMUL R57, R57, R2.reuse ;  /* 0x0000000239397220 */ /* 0x080fe20000400000 */
[----:B------:R-:W-:Y:S01]  /*14e30*/  FMUL R3, R56, R2 ;  /* 0x0000000238037220 */ /* 0x000fe20000400000 */
[----:B0-----:R-:W-:Y:S01]  /*14e40*/  @P3 MOV R6, R8 ;  /* 0x0000000800063202 */ /* 0x001fe20000000f00 */
[----:B------:R-:W-:-:S05]  /*14e50*/  @P3 IMAD.MOV.U32 R7, RZ, RZ, R9 ;  /* 0x000000ffff073224 */ /* 0x000fca00078e0009 */
[----:B------:R0:W-:Y:S01]  /*14e60*/  @P3 STG.E desc[UR36][R6.64+0xe4], R55 ;  /* 0x0000e43706003986 */ /* 0x0001e2000c101924 */
[----:B------:R-:W-:Y:S01]  /*14e70*/  ISETP.GT.AND P3, PT, R0, 0x41, P0 ;  /* 0x000000410000780c */ /* 0x000fe20000764270 */
[----:B------:R-:W-:Y:S02]  /*14e80*/  FMUL R11, R58, R2 ;  /* 0x000000023a0b7220 */ /* 0x000fe40000400000 */
        /* <DEDUP_REMOVED lines=9> */
[----:B------:R-:W-:Y:S01]  /*14f20*/  ISETP.GT.AND P2, PT, R0, 0x49, P0 ;  /* 0x000000490000780c */ /* 0x000fe20000744270 */
[-C--:B------:R-:W-:Y:S01]  /*14f30*/  FMUL R61, R61, R2.reuse ;  /* 0x000000023d3d7220 */ /* 0x080fe20000400000 */
[-C--:B------:R-:W-:Y:S01]  /*14f40*/  FMUL R13, R60, R2.reuse ;  /* 0x000000023c0d7220 */ /* 0x080fe20000400000 */
[----:B-1----:R-:W-:Y:S01]  /*14f50*/  FMUL R3, R62, R2 ;  /* 0x000000023e037220 */ /* 0x002fe20000400000 */
[----:B0-----:R-:W-:Y:S01]  /*14f60*/  @P3 IMAD.MOV.U32 R6, RZ, RZ, R8 ;  /* 0x000000ffff063224 */ /* 0x001fe200078e0008 */
[----:B------:R-:W-:-:S05]  /*14f70*/  @P3 MOV R7, R9 ;  /* 0x0000000900073202 */ /* 0x000fca0000000f00 */
[----:B------:R0:W-:Y:S01]  /*14f80*/  @P3 STG.E desc[UR36][R6.64+0x104], R59 ;  /* 0x0001043b06003986 */ /* 0x0001e2000c101924 */
[----:B------:R-:W-:-:S03]  /*14f90*/  FMUL R63, R63, R2 ;  /* 0x000000023f3f7220 */ /* 0x000fc60000400000 */
[----:B------:R-:W-:Y:S01]  /*14fa0*/  @P4 STG.E desc[UR36][R4.64+0x124], R61 ;  /* 0x0001243d04004986 */ /* 0x000fe2000c101924 */
[----:B------:R-:W-:-:S03]  /*14fb0*/  ISETP.GT.AND P4, PT, R0, 0x51, P1 ;  /* 0x000000510000780c */ /* 0x000fc60000f84270 */
[----:B------:R-:W-:Y:S01]  /*14fc0*/  @P5 STG.E desc[UR36][R4.64+0x120], R13 ;  /* 0x0001200d04005986 */ /* 0x000fe2000c101924 */
[----:B0-----:R-:W-:Y:S01]  /*14fd0*/  @P6 MOV R6, R8 ;  /* 0x0000000800066202 */ /* 0x001fe20000000f00 */
[----:B------:R-:W-:Y:S01]  /*14fe0*/  @P6 IMAD.MOV.U32 R7, RZ, RZ, R9 ;  /* 0x000000ffff076224 */ /* 0x000fe200078e0009 */
[----:B------:R-:W-:-:S04]  /*14ff0*/  ISETP.GT.AND P5, PT, R0, 0x50, P0 ;  /* 0x000000500000780c */ /* 0x000fc800007a4270 */
[----:B------:R0:W-:Y:S01]  /*15000*/  @P6 STG.E desc[UR36][R6.64+0x120], R3 ;  /* 0x0001200306006986 */ /* 0x0001e2000c101924 */
[----:B------:R-:W-:Y:S01]  /*15010*/  ISETP.GT.AND P3, PT, R0, 0x50, P1 ;  /* 0x000000500000780c */ /* 0x000fe20000f64270 */
[----:B------:R-:W-:Y:S01]  /*15020*/  FMUL R65, R65, R2 ;  /* 0x0000000241417220 */ /* 0x000fe20000400000 */
[----:B0-----:R-:W-:Y:S02]  /*15030*/  @P2 MOV R6, R8 ;  /* 0x0000000800062202 */ /* 0x001fe40000000f00 */
[----:B------:R-:W-:-:S05]  /*15040*/  @P2 MOV R7, R9 ;  /* 0x0000000900072202 */ /* 0x000fca0000000f00 */
[----:B------:R0:W-:Y:S01]  /*15050*/  @P2 STG.E desc[UR36][R6.64+0x124], R63 ;  /* 0x0001243f06002986 */ /* 0x0001e2000c101924 */
[----:B------:R-:W-:Y:S01]  /*15060*/  ISETP.GT.AND P2, PT, R0, 0x51, P0 ;  /* 0x000000510000780c */ /* 0x000fe20000744270 */
[-C--:B------:R-:W-:Y:S02]  /*15070*/  FMUL R11, R64, R2.reuse ;  /* 0x00000002400b7220 */ /* 0x080fe40000400000 */
[----:B------:R-:W-:Y:S01]  /*15080*/  @P4 STG.E desc[UR36][R4.64+0x144], R65 ;  /* 0x0001444104004986 */ /* 0x000fe2000c101924 */
[----:B------:R-:W-:Y:S01]  /*15090*/  ISETP.GT.AND P4, PT, R0, 0x58, P0 ;  /* 0x000000580000780c */ /* 0x000fe20000784270 */
[-C--:B------:R-:W-:Y:S01]  /*150a0*/  FMUL R13, R66, R2.reuse ;  /* 0x00000002420d7220 */ /* 0x080fe20000400000 */
[C---:B------:R-:W-:Y:S01]  /*150b0*/  ISETP.GT.AND P6, PT, R0.reuse, 0x59, P1 ;  /* 0x000000590000780c */ /* 0x040fe20000fc4270 */
[----:B------:R1:W-:Y:S01]  /*150c0*/  @P3 STG.E desc[UR36][R4.64+0x140], R11 ;  /* 0x0001400b04003986 */ /* 0x0003e2000c101924 */
[----:B------:R-:W-:Y:S01]  /*150d0*/  ISETP.GT.AND P3, PT, R0, 0x58, P1 ;  /* 0x000000580000780c */ /* 0x000fe20000f64270 */
[----:B0-----:R-:W-:Y:S01]  /*150e0*/  @P5 IMAD.MOV.U32 R6, RZ, RZ, R8 ;  /* 0x000000ffff065224 */ /* 0x001fe200078e0008 */
[----:B------:R-:W-:Y:S01]  /*150f0*/  @P5 MOV R7, R9 ;  /* 0x0000000900075202 */ /* 0x000fe20000000f00 */
[----:B------:R-:W-:-:S04]  /*15100*/  FMUL R67, R67, R2 ;  /* 0x0000000243437220 */ /* 0x000fc80000400000 */
[----:B------:R0:W-:Y:S01]  /*15110*/  @P5 STG.E desc[UR36][R6.64+0x140], R13 ;  /* 0x0001400d06005986 */ /* 0x0001e2000c101924 */
[-C--:B------:R-:W-:Y:S01]  /*15120*/  FMUL R3, R68, R2.reuse ;  /* 0x0000000244037220 */ /* 0x080fe20000400000 */
[-C--:B------:R-:W-:Y:S01]  /*15130*/  FMUL R69, R69, R2.reuse ;  /* 0x0000000245457220 */ /* 0x080fe20000400000 */
[----:B-1----:R-:W-:Y:S01]  /*15140*/  FMUL R11, R70, R2 ;  /* 0x00000002460b7220 */ /* 0x002fe20000400000 */
[----:B0-----:R-:W-:Y:S01]  /*15150*/  @P2 MOV R6, R8 ;  /* 0x0000000800062202 */ /* 0x001fe20000000f00 */
[----:B------:R-:W-:-:S05]  /*15160*/  @P2 IMAD.MOV.U32 R7, RZ, RZ, R9 ;  /* 0x000000ffff072224 */ /* 0x000fca00078e0009 */
[----:B------:R0:W-:Y:S01]  /*15170*/  @P2 STG.E desc[UR36][R6.64+0x144], R67 ;  /* 0x0001444306002986 */ /* 0x0001e2000c101924 */
[----:B------:R-:W-:-:S03]  /*15180*/  ISETP.GT.AND P2, PT, R0, 0x59, P0 ;  /* 0x000000590000780c */ /* 0x000fc60000744270 */
[----:B------:R-:W-:Y:S04]  /*15190*/  @P3 STG.E desc[UR36][R4.64+0x160], R3 ;  /* 0x0001600304003986 */ /* 0x000fe8000c101924 */
[----:B------:R-:W-:Y:S01]  /*151a0*/  @P6 STG.E desc[UR36][R4.64+0x164], R69 ;  /* 0x0001644504006986 */ /* 0x000fe2000c101924 */
[----:B0-----:R-:W-:Y:S02]  /*151b0*/  @P4 MOV R6, R8 ;  /* 0x0000000800064202 */ /* 0x001fe40000000f00 */
[----:B------:R-:W-:-:S05]  /*151c0*/  @P4 MOV R7, R9 ;  /* 0x0000000900074202 */ /* 0x000fca0000000f00 */
[----:B------:R0:W-:Y:S01]  /*151d0*/  @P4 STG.E desc[UR36][R6.64+0x160], R11 ;  /* 0x0001600b06004986 */ /* 0x0001e2000c101924 */
[C---:B------:R-:W-:Y:S02]  /*151e0*/  ISETP.GT.AND P4, PT, R0.reuse, 0x60, P0 ;  /* 0x000000600000780c */ /* 0x040fe40000784270 */
[C---:B------:R-:W-:Y:S02]  /*151f0*/  ISETP.GT.AND P5, PT, R0.reuse, 0x61, P1 ;  /* 0x000000610000780c */ /* 0x040fe40000fa4270 */
[C---:B------:R-:W-:Y:S01]  /*15200*/  ISETP.GT.AND P3, PT, R0.reuse, 0x60, P1 ;  /* 0x000000600000780c */ /* 0x040fe20000f64270 */
[-C--:B------:R-:W-:Y:S01]  /*15210*/  FMUL R71, R71, R2.reuse ;  /* 0x0000000247477220 */ /* 0x080fe20000400000 */
[----:B------:R-:W-:Y:S01]  /*15220*/  ISETP.GT.AND P6, PT, R0, 0x61, P0 ;  /* 0x000000610000780c */ /* 0x000fe200007c4270 */
[-C--:B------:R-:W-:Y:S01]  /*15230*/  FMUL R73, R73, R2.reuse ;  /* 0x0000000249497220 */ /* 0x080fe20000400000 */
[----:B0-----:R-:W-:Y:S01]  /*15240*/  @P2 IMAD.MOV.U32 R6, RZ, RZ, R8 ;  /* 0x000000ffff062224 */ /* 0x001fe200078e0008 */
[----:B------:R-:W-:Y:S01]  /*15250*/  @P2 MOV R7, R9 ;  /* 0x0000000900072202 */ /* 0x000fe20000000f00 */
[-C--:B------:R-:W-:Y:S01]  /*15260*/  FMUL R13, R72, R2.reuse ;  /* 0x00000002480d7220 */ /* 0x080fe20000400000 */
[----:B------:R-:W-:-:S03]  /*15270*/  FMUL R3, R74, R2 ;  /* 0x000000024a037220 */ /* 0x000fc60000400000 */
        /* <DEDUP_REMOVED lines=15> */
[-C--:B------:R-:W-:Y:S01]  /*15370*/  FMUL R11, R76, R2.reuse ;  /* 0x000000024c0b7220 */ /* 0x080fe20000400000 */
[----:B------:R-:W-:Y:S01]  /*15380*/  FMUL R13, R78, R2 ;  /* 0x000000024e0d7220 */ /* 0x000fe20000400000 */
[----:B------:R-:W-:Y:S01]  /*15390*/  @P5 STG.E desc[UR36][R4.64+0x1a4], R77 ;  /* 0x0001a44d04005986 */ /* 0x000fe2000c101924 */
[C---:B------:R-:W-:Y:S02]  /*153a0*/  ISETP.GT.AND P5, PT, R0.reuse, 0x70, P0 ;  /* 0x000000700000780c */ /* 0x040fe400007a4270 */
[----:B------:R-:W-:Y:S01]  /*153b0*/  ISETP.GT.AND P4, PT, R0, 0x70, P1 ;  /* 0x000000700000780c */ /* 0x000fe20000f84270 */
[----:B------:R1:W-:Y:S01]  /*153c0*/  @P2 STG.E desc[UR36][R4.64+0x1a0], R11 ;  /* 0x0001a00b04002986 */ /* 0x0003e2000c101924 */
[----:B0-----:R-:W-:Y:S01]  /*153d0*/  @P3 IMAD.MOV.U32 R6, RZ, RZ, R8 ;  /* 0x000000ffff063224 */ /* 0x001fe200078e0008 */
[----:B------:R-:W-:-:S02]  /*153e0*/  @P3 MOV R7, R9 ;  /* 0x0000000900073202 */ /* 0x000fc40000000f00 */
[C---:B------:R-:W-:Y:S01]  /*153f0*/  ISETP.GT.AND P2, PT, R0.reuse, 0x71, P1 ;  /* 0x000000710000780c */ /* 0x040fe20000f44270 */
[-C--:B------:R-:W-:Y:S02]  /*15400*/  FMUL R79, R79, R2.reuse ;  /* 0x000000024f4f7220 */ /* 0x080fe40000400000 */
[----:B------:R0:W-:Y:S01]  /*15410*/  @P3 STG.E desc[UR36][R6.64+0x1a0], R13 ;  /* 0x0001a00d06003986 */ /* 0x0001e2000c101924 */
[----:B------:R-:W-:Y:S01]  /*15420*/  ISETP.GT.AND P3, PT, R0, 0x71, P0 ;  /* 0x000000710000780c */ /* 0x000fe20000764270 */
[-C--:B------:R-:W-:Y:S01]  /*15430*/  FMUL R3, R80, R2.reuse ;  /* 0x0000000250037220 */ /* 0x080fe20000400000 */
[-C--:B------:R-:W-:Y:S01]  /*15440*/  FMUL R81, R81, R2.reuse ;  /* 0x0000000251517220 */ /* 0x080fe20000400000 */
[----:B-1----:R-:W-:Y:S01]  /*15450*/  FMUL R11, R82, R2 ;  /* 0x00000002520b7220 */ /* 0x002fe20000400000 */
[----:B0-----:R-:W-:Y:S01]  /*15460*/  @P6 MOV R6, R8 ;  /* 0x0000000800066202 */ /* 0x001fe20000000f00 */
[----:B------:R-:W-:-:S05]  /*15470*/  @P6 IMAD.MOV.U32 R7, RZ, RZ, R9 ;  /* 0x000000ffff076224 */ /* 0x000fca00078e0009 */
[----:B------:R0:W-:Y:S01]  /*15480*/  @P6 STG.E desc[UR36][R6.64+0x1a4], R79 ;  /* 0x0001a44f06006986 */ /* 0x0001e2000c101924 */
[----:B------:R-:W-:Y:S01]  /*15490*/  ISETP.GT.AND P6, PT, R0, 0x79, P1 ;  /* 0x000000790000780c */ /* 0x000fe20000fc4270 */
[----:B------:R-:W-:Y:S02]  /*154a0*/  FMUL R83, R83, R2 ;  /* 0x0000000253537220 */ /* 0x000fe40000400000 */
[----:B------:R-:W-:Y:S04]  /*154b0*/  @P4 STG.E desc[UR36][R4.64+0x1c0], R3 ;  /* 0x0001c00304004986 */ /* 0x000fe8000c101924 */
[----:B------:R-:W-:Y:S01]  /*154c0*/  @P2 STG.E desc[UR36][R4.64+0x1c4], R81 ;  /* 0x0001c45104002986 */ /* 0x000fe2000c101924 */
[----:B0-----:R-:W-:Y:S02]  /*154d0*/  @P5 MOV R6, R8 ;  /* 0x0000000800065202 */ /* 0x001fe40000000f00 */
[----:B------:R-:W-:-:S02]  /*154e0*/  @P5 MOV R7, R9 ;  /* 0x0000000900075202 */ /* 0x000fc40000000f00 */
[----:B------:R-:W-:-:S03]  /*154f0*/  ISETP.GT.AND P2, PT, R0, 0x78, P0 ;  /* 0x000000780000780c */ /* 0x000fc60000744270 */
[----:B------:R0:W-:Y:S01]  /*15500*/  @P5 STG.E desc[UR36][R6.64+0x1c0], R11 ;  /* 0x0001c00b06005986 */ /* 0x0001e2000c101924 */
[----:B------:R-:W-:Y:S01]  /*15510*/  ISETP.GT.AND P4, PT, R0, 0x78, P1 ;  /* 0x000000780000780c */ /* 0x000fe20000f84270 */
[----:B------:R-:W-:Y:S01]  /*15520*/  FMUL R85, R85, R2 ;  /* 0x0000000255557220 */ /* 0x000fe20000400000 */
[----:B0-----:R-:W-:Y:S01]  /*15530*/  @P3 IMAD.MOV.U32 R6, RZ, RZ, R8 ;  /* 0x000000ffff063224 */ /* 0x001fe200078e0008 */
[----:B------:R-:W-:-:S05]  /*15540*/  @P3 MOV R7, R9 ;  /* 0x0000000900073202 */ /* 0x000fca0000000f00 */
[----:B------:R0:W-:Y:S01]  /*15550*/  @P3 STG.E desc[UR36][R6.64+0x1c4], R83 ;  /* 0x0001c45306003986 */ /* 0x0001e2000c101924 */
[----:B------:R-:W-:Y:S01]  /*15560*/  ISETP.GT.AND P3, PT, R0, 0x79, P0 ;  /* 0x000000790000780c */ /* 0x000fe20000764270 */
[-C--:B------:R-:W-:Y:S01]  /*15570*/  FMUL R3, R84, R2.reuse ;  /* 0x0000000254037220 */ /* 0x080fe20000400000 */
[----:B------:R-:W-:Y:S01]  /*15580*/  FMUL R13, R86, R2 ;  /* 0x00000002560d7220 */ /* 0x000fe20000400000 */
        /* <DEDUP_REMOVED lines=16> */
[----:B------:R-:W-:-:S03]  /*15690*/  FMUL R91, R91, R2 ;  /* 0x000000025b5b7220 */ /* 0x000fc60000400000 */
[----:B------:R-:W-:Y:S01]  /*156a0*/  @P5 STG.E desc[UR36][R4.64+0x200], R11 ;  /* 0x0002000b04005986 */ /* 0x000fe2000c101924 */
[----:B------:R-:W-:-:S03]  /*156b0*/  ISETP.GT.AND P5, PT, R0, 0x88, P0 ;  /* 0x000000880000780c */ /* 0x000fc600007a4270 */
[----:B------:R-:W-:Y:S01]  /*156c0*/  @P4 STG.E desc[UR36][R4.64+0x204], R89 ;  /* 0x0002045904004986 */ /* 0x000fe2000c101924 */
[----:B0-----:R-:W-:Y:S01]  /*156d0*/  @P6 IMAD.MOV.U32 R6, RZ, RZ, R8 ;  /* 0x000000ffff066224 */ /* 0x001fe200078e0008 */
[----:B------:R-:W-:-:S05]  /*156e0*/  @P6 MOV R7, R9 ;  /* 0x0000000900076202 */ /* 0x000fca0000000f00 */
[----:B------:R0:W-:Y:S01]  /*156f0*/  @P6 STG.E desc[UR36][R6.64+0x200], R3 ;  /* 0x0002000306006986 */ /* 0x0001e2000c101924 */
[C---:B------:R-:W-:Y:S02]  /*15700*/  ISETP.GT.AND P3, PT, R0.reuse, 0x88, P1 ;  /* 0x000000880000780c */ /* 0x040fe40000f64270 */
[----:B------:R-:W-:Y:S02]  /*15710*/  ISETP.GT.AND P4, PT, R0, 0x89, P1 ;  /* 0x000000890000780c */ /* 0x000fe40000f84270 */
[----:B0-----:R-:W-:Y:S01]  /*15720*/  @P2 MOV R6, R8 ;  /* 0x0000000800062202 */ /* 0x001fe20000000f00 */
[----:B------:R-:W-:-:S05]  /*15730*/  @P2 IMAD.MOV.U32 R7, RZ, RZ, R9 ;  /* 0x000000ffff072224 */ /* 0x000fca00078e0009 */
[----:B------:R0:W-:Y:S01]  /*15740*/  @P2 STG.E desc[UR36][R6.64+0x204], R91 ;  /* 0x0002045b06002986 */ /* 0x0001e2000c101924 */
[----:B------:R-:W-:Y:S01]  /*15750*/  ISETP.GT.AND P2, PT, R0, 0x89, P0 ;  /* 0x000000890000780c */ /* 0x000fe20000744270 */
[-C--:B------:R-:W-:Y:S01]  /*15760*/  FMUL R13, R92, R2.reuse ;  /* 0x000000025c0d7220 */ /* 0x080fe20000400000 */
[-C--:B------:R-:W-:Y:S01]  /*15770*/  FMUL R93, R93, R2.reuse ;  /* 0x000000025d5d7220 */ /* 0x080fe20000400000 */
[----:B------:R-:W-:Y:S01]  /*15780*/  FMUL R11, R94, R2 ;  /* 0x000000025e0b7220 */ /* 0x000fe20000400000 */
[C---:B------:R-:W-:Y:S02]  /*15790*/  ISETP.GT.AND P6, PT, R0.reuse, 0x91, P1 ;  /* 0x000000910000780c */ /* 0x040fe40000fc4270 */
[----:B------:R-:W-:Y:S01]  /*157a0*/  @P3 STG.E desc[UR36][R4.64+0x220], R13 ;  /* 0x0002200d04003986 */ /* 0x000fe2000c101924 */
[----:B0-----:R-:W-:Y:S02]  /*157b0*/  @P5 MOV R6, R8 ;  /* 0x0000000800065202 */ /* 0x001fe40000000f00 */
[-C--:B------:R-:W-:Y:S01]  /*157c0*/  @P5 MOV R7, R9.reuse ;  /* 0x0000000900075202 */ /* 0x080fe20000000f00 */
[----:B------:R-:W-:Y:S01]  /*157d0*/  @P4 STG.E desc[UR36][R4.64+0x224], R93 ;  /* 0x0002245d04004986 */ /* 0x000fe2000c101924 */
[C---:B------:R-:W-:Y:S01]  /*157e0*/  ISETP.GT.AND P3, PT, R0.reuse, 0x90, P1 ;  /* 0x000000900000780c */ /* 0x040fe20000f64270 */
[-C--:B------:R-:W-:Y:S01]  /*157f0*/  FMUL R95, R95, R2.reuse ;  /* 0x000000025f5f7220 */ /* 0x080fe20000400000 */
[----:B------:R-:W-:Y:S01]  /*15800*/  ISETP.GT.AND P4, PT, R0, 0x90, P0 ;  /* 0x000000900000780c */ /* 0x000fe20000784270 */
[----:B------:R0:W-:Y:S01]  /*15810*/  @P5 STG.E desc[UR36][R6.64+0x220], R11 ;  /* 0x0002200b06005986 */ /* 0x0001e2000c101924 */
[-C--:B------:R-:W-:Y:S01]  /*15820*/  FMUL R3, R96, R2.reuse ;  /* 0x0000000260037220 */ /* 0x080fe20000400000 */
[----:B------:R-:W-:Y:S01]  /*15830*/  FMUL R97, R97, R2 ;  /* 0x0000000261617220 */ /* 0x000fe20000400000 */
[----:B0-----:R-:W-:Y:S01]  /*15840*/  @P2 IMAD.MOV.U32 R6, RZ, RZ, R8 ;  /* 0x000000ffff062224 */ /* 0x001fe200078e0008 */
        /* <DEDUP_REMOVED lines=8> */
[C---:B------:R-:W-:Y:S02]  /*158d0*/  ISETP.GT.AND P6, PT, R0.reuse, 0x98, P0 ;  /* 0x000000980000780c */ /* 0x040fe400007c4270 */
[----:B0-----:R-:W-:Y:S01]  /*158e0*/  @P4 MOV R6, R8 ;  /* 0x0000000800064202 */ /* 0x001fe20000000f00 */
[----:B------:R-:W-:Y:S02]  /*158f0*/  @P4 IMAD.MOV.U32 R7, RZ, RZ, R9 ;  /* 0x000000ffff074224 */ /* 0x000fe400078e0009 */
[-C--:B------:R-:W-:Y:S01]  /*15900*/  FMUL R99, R99, R2.reuse ;  /* 0x0000000263637220 */ /* 0x080fe20000400000 */
[-C--:B------:R-:W-:Y:S02]  /*15910*/  FMUL R101, R101, R2.reuse ;  /* 0x0000000265657220 */ /* 0x080fe40000400000 */
[----:B------:R0:W-:Y:S01]  /*15920*/  @P4 STG.E desc[UR36][R6.64+0x240], R13 ;  /* 0x0002400d06004986 */ /* 0x0001e2000c101924 */
[----:B------:R-:W-:Y:S01]  /*15930*/  ISETP.GT.AND P4, PT, R0, 0x99, P0 ;  /* 0x000000990000780c */ /* 0x000fe20000784270 */
[-C--:B------:R-:W-:Y:S01]  /*15940*/  FMUL R11, R100, R2.reuse ;  /* 0x00000002640b7220 */ /* 0x080fe20000400000 */
[----:B-1----:R-:W-:Y:S01]  /*15950*/  FMUL R3, R102, R2 ;  /* 0x0000000266037220 */ /* 0x002fe20000400000 */
[----:B0-----:R-:W-:-:S02]  /*15960*/  @P2 MOV R6, R8 ;  /* 0x0000000800062202 */ /* 0x001fc40000000f00 */
[----:B------:R-:W-:-:S05]  /*15970*/  @P2 MOV R7, R9 ;  /* 0x0000000900072202 */ /* 0x000fca0000000f00 */
[----:B------:R0:W-:Y:S04]  /*15980*/  @P2 STG.E desc[UR36][R6.64+0x244], R99 ;  /* 0x0002446306002986 */ /* 0x0001e8000c101924 */
[----:B------:R-:W-:Y:S01]  /*15990*/  @P5 STG.E desc[UR36][R4.64+0x264], R101 ;  /* 0x0002646504005986 */ /* 0x000fe2000c101924 */
[----:B------:R-:W-:-:S03]  /*159a0*/  ISETP.GT.AND P5, PT, R0, 0xa1, P1 ;  /* 0x000000a10000780c */ /* 0x000fc60000fa4270 */
[----:B------:R1:W-:Y:S01]  /*159b0*/  @P3 STG.E desc[UR36][R4.64+0x260], R11 ;  /* 0x0002600b04003986 */ /* 0x0003e2000c101924 */
[C---:B------:R-:W-:Y:S01]  /*159c0*/  ISETP.GT.AND P3, PT, R0.reuse, 0xa0, P0 ;  /* 0x000000a00000780c */ /* 0x040fe20000764270 */
[----:B0-----:R-:W-:Y:S01]  /*159d0*/  @P6 IMAD.MOV.U32 R6, RZ, RZ, R8 ;  /* 0x000000ffff066224 */ /* 0x001fe200078e0008 */
[----:B------:R-:W-:Y:S02]  /*159e0*/  @P6 MOV R7, R9 ;  /* 0x0000000900076202 */ /* 0x000fe40000000f00 */
[C---:B------:R-:W-:Y:S01]  /*159f0*/  ISETP.GT.AND P2, PT, R0.reuse, 0xa0, P1 ;  /* 0x000000a00000780c */ /* 0x040fe20000f44270 */
[-C--:B------:R-:W-:Y:S02]  /*15a00*/  FMUL R103, R103, R2.reuse ;  /* 0x0000000267677220 */ /* 0x080fe40000400000 */
[----:B------:R0:W-:Y:S01]  /*15a10*/  @P6 STG.E desc[UR36][R6.64+0x260], R3 ;  /* 0x0002600306006986 */ /* 0x0001e2000c101924 */
[-C--:B------:R-:W-:Y:S01]  /*15a20*/  FMUL R105, R105, R2.reuse ;  /* 0x0000000269697220 */ /* 0x080fe20000400000 */
[----:B------:R-:W-:Y:S01]  /*15a30*/  ISETP.GT.AND P6, PT, R0, 0xa1, P0 ;  /* 0x000000a10000780c */ /* 0x000fe200007c4270 */
[-C--:B------:R-:W-:Y:S01]  /*15a40*/  FMUL R13, R104, R2.reuse ;  /* 0x00000002680d7220 */ /* 0x080fe20000400000 */
[----:B-1----:R-:W-:Y:S01]  /*15a50*/  FMUL R11, R106, R2 ;  /* 0x000000026a0b7220 */ /* 0x002fe20000400000 */
[----:B0-----:R-:W-:Y:S01]  /*15a60*/  @P4 MOV R6, R8 ;  /* 0x0000000800064202 */ /* 0x001fe20000000f00 */
[----:B------:R-:W-:-:S05]  /*15a70*/  @P4 IMAD.MOV.U32 R7, RZ, RZ, R9 ;  /* 0x000000ffff074224 */ /* 0x000fca00078e0009 */
[----:B------:R0:W-:Y:S04]  /*15a80*/  @P4 STG.E desc[UR36][R6.64+0x264], R103 ;  /* 0x0002646706004986 */ /* 0x0001e8000c101924 */
[----:B------:R-:W-:Y:S01]  /*15a90*/  @P5 STG.E desc[UR36][R4.64+0x284], R105 ;  /* 0x0002846904005986 */ /* 0x000fe2000c101924 */
[C---:B------:R-:W-:Y:S02]  /*15aa0*/  ISETP.GT.AND P5, PT, R0.reuse, 0xa8, P0 ;  /* 0x000000a80000780c */ /* 0x040fe400007a4270 */
[----:B------:R-:W-:Y:S01]  /*15ab0*/  ISETP.GT.AND P4, PT, R0, 0xa8, P1 ;  /* 0x000000a80000780c */ /* 0x000fe20000f84270 */
[----:B------:R1:W-:Y:S01]  /*15ac0*/  @P2 STG.E desc[UR36][R4.64+0x280], R13 ;  /* 0x0002800d04002986 */ /* 0x0003e2000c101924 */
[----:B0-----:R-:W-:Y:S02]  /*15ad0*/  @P3 MOV R6, R8 ;  /* 0x0000000800063202 */ /* 0x001fe40000000f00 */
        /* <DEDUP_REMOVED lines=11> */
[C---:B------:R-:W-:Y:S01]  /*15b90*/  ISETP.GT.AND P6, PT, R0.reuse, 0xb1, P1 ;  /* 0x000000b10000780c */ /* 0x040fe20000fc4270 */
[----:B------:R-:W-:Y:S02]  /*15ba0*/  FMUL R111, R111, R2 ;  /* 0x000000026f6f7220 */ /* 0x000fe40000400000 */
[----:B------:R1:W-:Y:S01]  /*15bb0*/  @P4 STG.E desc[UR36][R4.64+0x2a0], R3 ;  /* 0x0002a00304004986 */ /* 0x0003e2000c101924 */
[----:B------:R-:W-:-:S03]  /*15bc0*/  ISETP.GT.AND P4, PT, R0, 0xb0, P1 ;  /* 0x000000b00000780c */ /* 0x000fc60000f84270 */
[----:B------:R-:W-:Y:S01]  /*15bd0*/  @P2 STG.E desc[UR36][R4.64+0x2a4], R109 ;  /* 0x0002a46d04002986 */ /* 0x000fe2000c101924 */
[----:B0-----:R-:W-:Y:S01]  /*15be0*/  @P5 MOV R6, R8 ;  /* 0x0000000800065202 */ /* 0x001fe20000000f00 */
[----:B------:R-:W-:Y:S01]  /*15bf0*/  @P5 IMAD.MOV.U32 R7, RZ, RZ, R9 ;  /* 0x000000ffff075224 */ /* 0x000fe200078e0009 */
[----:B------:R-:W-:-:S04]  /*15c00*/  ISETP.GT.AND P2, PT, R0, 0xb0, P0 ;  /* 0x000000b00000780c */ /* 0x000fc80000744270 */
[----:B------:R0:W-:Y:S01]  /*15c10*/  @P5 STG.E desc[UR36][R6.64+0x2a0], R13 ;  /* 0x0002a00d06005986 */ /* 0x0001e2000c101924 */
[-C--:B------:R-:W-:Y:S01]  /*15c20*/  FMUL R113, R113, R2.reuse ;  /* 0x0000000271717220 */ /* 0x080fe20000400000 */
[----:B-1----:R-:W-:Y:S01]  /*15c30*/  FMUL R3, R112, R2 ;  /* 0x0000000270037220 */ /* 0x002fe20000400000 */
[----:B0-----:R-:W-:Y:S02]  /*15c40*/  @P3 MOV R6, R8 ;  /* 0x0000000800063202 */ /* 0x001fe40000000f00 */
[----:B------:R-:W-:-:S05]  /*15c50*/  @P3 MOV R7, R9 ;  /* 0x0000000900073202 */ /* 0x000fca0000000f00 */
[----:B------:R0:W-:Y:S01]  /*15c60*/  @P3 STG.E desc[UR36][R6.64+0x2a4], R111 ;  /* 0x0002a46f06003986 */ /* 0x0001e2000c101924 */
[----:B------:R-:W-:Y:S01]  /*15c70*/  ISETP.GT.AND P3, PT, R0, 0xb1, P0 ;  /* 0x000000b10000780c */ /* 0x000fe20000764270 */
[----:B------:R-:W-:Y:S02]  /*15c80*/  FMUL R11, R114, R2 ;  /* 0x00000002720b7220 */ /* 0x000fe40000400000 */
        /* <DEDUP_REMOVED lines=16> */
[----:B------:R-:W-:-:S03]  /*15d90*/  FMUL R119, R119, R2 ;  /* 0x0000000277777220 */ /* 0x000fc60000400000 */
[----:B------:R-:W-:Y:S01]  /*15da0*/  @P4 STG.E desc[UR36][R4.64+0x2e4], R117 ;  /* 0x0002e47504004986 */ /* 0x000fe2000c101924 */
[----:B------:R-:W-:-:S03]  /*15db0*/  ISETP.GT.AND P4, PT, R0, 0xc1, P1 ;  /* 0x000000c10000780c */ /* 0x000fc60000f84270 */
[----:B------:R-:W-:Y:S01]  /*15dc0*/  @P5 STG.E desc[UR36][R4.64+0x2e0], R13 ;  /* 0x0002e00d04005986 */ /* 0x000fe2000c101924 */
[----:B0-----:R-:W-:Y:S02]  /*15dd0*/  @P6 MOV R6, R8 ;  /* 0x0000000800066202 */ /* 0x001fe40000000f00 */
[----:B------:R-:W-:Y:S02]  /*15de0*/  @P6 MOV R7, R9 ;  /* 0x0000000900076202 */ /* 0x000fe40000000f00 */
        /* <DEDUP_REMOVED lines=8> */
[-C--:B------:R-:W-:Y:S02]  /*15e70*/  FMUL R11, R120, R2.reuse ;  /* 0x00000002780b7220 */ /* 0x080fe40000400000 */
[----:B------:R-:W-:Y:S01]  /*15e80*/  @P4 STG.E desc[UR36][R4.64+0x304], R121 ;  /* 0x0003047904004986 */ /* 0x000fe2000c101924 */
[----:B------:R-:W-:Y:S01]  /*15e90*/  ISETP.GT.AND P4, PT, R0, 0xc8, P0 ;  /* 0x000000c80000780c */ /* 0x000fe20000784270 */
[----:B------:R-:W-:Y:S01]  /*15ea0*/  FMUL R13, R122, R2 ;  /* 0x000000027a0d7220 */ /* 0x000fe20000400000 */
[C---:B------:R-:W-:Y:S01]  /*15eb0*/  ISETP.GT.AND P6, PT, R0.reuse, 0xc9, P1 ;  /* 0x000000c90000780c */ /* 0x040fe20000fc4270 */
[----:B------:R1:W-:Y:S01]  /*15ec0*/  @P3 STG.E desc[UR36][R4.64+0x300], R11 ;  /* 0x0003000b04003986 */ /* 0x0003e2000c101924 */
[----:B------:R-:W-:Y:S02]  /*15ed0*/  ISETP.GT.AND P3, PT, R0, 0xc8, P1 ;  /* 0x000000c80000780c */ /* 0x000fe40000f64270 */
[----:B0-----:R-:W-:Y:S01]  /*15ee0*/  @P5 MOV R6, R8 ;  /* 0x0000000800065202 */ /* 0x001fe20000000f00 */
[----:B------:R-:W-:-:S02]  /*15ef0*/  @P5 IMAD.MOV.U32 R7, RZ, RZ, R9 ;  /* 0x000000ffff075224 */ /* 0x000fc400078e0009 */
[----:B------:R-:W-:-:S03]  /*15f00*/  FMUL R123, R123, R2 ;  /* 0x000000027b7b7220 */ /* 0x000fc60000400000 */
[----:B------:R0:W-:Y:S01]  /*15f10*/  @P5 STG.E desc[UR36][R6.64+0x300], R13 ;  /* 0x0003000d06005986 */ /* 0x0001e2000c101924 */
[-C--:B------:R-:W-:Y:S01]  /*15f20*/  FMUL R3, R124, R2.reuse ;  /* 0x000000027c037220 */ /* 0x080fe20000400000 */
[-C--:B------:R-:W-:Y:S01]  /*15f30*/  FMUL R125, R125, R2.reuse ;  /* 0x000000027d7d7220 */ /* 0x080fe20000400000 */
[----:B-1----:R-:W-:Y:S01]  /*15f40*/  FMUL R11, R126, R2 ;  /* 0x000000027e0b7220 */ /* 0x002fe20000400000 */
[----:B0-----:R-:W-:Y:S02]  /*15f50*/  @P2 MOV R6, R8 ;  /* 0x0000000800062202 */ /* 0x001fe40000000f00 */
[----:B------:R-:W-:-:S05]  /*15f60*/  @P2 MOV R7, R9 ;  /* 0x0000000900072202 */ /* 0x000fca0000000f00 */
[----:B------:R0:W-:Y:S01]  /*15f70*/  @P2 STG.E desc[UR36][R6.64+0x304], R123 ;  /* 0x0003047b06002986 */ /* 0x0001e2000c101924 */
[----:B------:R-:W-:-:S03]  /*15f80*/  ISETP.GT.AND P2, PT, R0, 0xc9, P0 ;  /* 0x000000c90000780c */ /* 0x000fc60000744270 */
[----:B------:R-:W-:Y:S04]  /*15f90*/  @P3 STG.E desc[UR36][R4.64+0x320], R3 ;  /* 0x0003200304003986 */ /* 0x000fe8000c101924 */
[----:B------:R-:W-:Y:S01]  /*15fa0*/  @P6 STG.E desc[UR36][R4.64+0x324], R125 ;  /* 0x0003247d04006986 */ /* 0x000fe2000c101924 */
[----:B0-----:R-:W-:Y:S01]  /*15fb0*/  @P4 IMAD.MOV.U32 R6, RZ, RZ, R8 ;  /* 0x000000ffff064224 */ /* 0x001fe200078e0008 */
[----:B------:R-:W-:-:S05]  /*15fc0*/  @P4 MOV R7, R9 ;  /* 0x0000000900074202 */ /* 0x000fca0000000f00 */
[----:B------:R0:W-:Y:S01]  /*15fd0*/  @P4 STG.E desc[UR36][R6.64+0x320], R11 ;  /* 0x0003200b06004986 */ /* 0x0001e2000c101924 */
[C---:B------:R-:W-:Y:S02]  /*15fe0*/  ISETP.GT.AND P4, PT, R0.reuse, 0xd0, P0 ;  /* 0x000000d00000780c */ /* 0x040fe40000784270 */
[C---:B------:R-:W-:Y:S02]  /*15ff0*/  ISETP.GT.AND P3, PT, R0.reuse, 0xd0, P1 ;  /* 0x000000d00000780c */ /* 0x040fe40000f64270 */
[C---:B------:R-:W-:Y:S01]  /*16000*/  ISETP.GT.AND P5, PT, R0.reuse, 0xd1, P1 ;  /* 0x000000d10000780c */ /* 0x040fe20000fa4270 */
[----:B------:R-:W-:Y:S01]  /*16010*/  FMUL R127, R127, R2 ;  /* 0x000000027f7f7220 */ /* 0x000fe20000400000 */
[----:B------:R-:W-:Y:S02]  /*16020*/  ISETP.GT.AND P6, PT, R0, 0xd1, P0 ;  /* 0x000000d10000780c */ /* 0x000fe400007c4270 */
[----:B0-----:R-:W-:Y:S01]  /*16030*/  @P2 MOV R6, R8 ;  /* 0x0000000800062202 */ /* 0x001fe20000000f00 */
[----:B------:R-:W-:-:S02]  /*16040*/  @P2 IMAD.MOV.U32 R7, RZ, RZ, R9 ;  /* 0x000000ffff072224 */ /* 0x000fc400078e0009 */
[-C--:B------:R-:W-:Y:S01]  /*16050*/  FMUL R13, R128, R2.reuse ;  /* 0x00000002800d7220 */ /* 0x080fe20000400000 */
[-C--:B------:R-:W-:Y:S01]  /*16060*/  FMUL R129, R129, R2.reuse ;  /* 0x0000000281817220 */ /* 0x080fe20000400000 */
[-C--:B------:R-:W-:Y:S01]  /*16070*/  FMUL R3, R130, R2.reuse ;  /* 0x0000000282037220 */ /* 0x080fe20000400000 */
        /* <DEDUP_REMOVED lines=16> */
[----:B------:R-:W-:Y:S01]  /*16180*/  ISETP.GT.AND P4, PT, R0, 0xe0, P1 ;  /* 0x000000e00000780c */ /* 0x000fe20000f84270 */
[----:B------:R-:W-:Y:S01]  /*16190*/  FMUL R13, R134, R2 ;  /* 0x00000002860d7220 */ /* 0x000fe20000400000 */
[----:B------:R-:W-:Y:S01]  /*161a0*/  @P5 STG.E desc[UR36][R4.64+0x364], R133 ;  /* 0x0003648504005986 */ /* 0x000fe2000c101924 */
[----:B------:R-:W-:-:S03]  /*161b0*/  ISETP.GT.AND P5, PT, R0, 0xe0, P0 ;  /* 0x000000e00000780c */ /* 0x000fc600007a4270 */
[----:B------:R1:W-:Y:S01]  /*161c0*/  @P2 STG.E desc[UR36][R4.64+0x360], R11 ;  /* 0x0003600b04002986 */ /* 0x0003e2000c101924 */
[----:B0-----:R-:W-:Y:S01]  /*161d0*/  @P3 MOV R6, R8 ;  /* 0x0000000800063202 */ /* 0x001fe20000000f00 */
[----:B------:R-:W-:Y:S01]  /*161e0*/  @P3 IMAD.MOV.U32 R7, RZ, RZ, R9 ;  /* 0x000000ffff073224 */ /* 0x000fe200078e0009 */
[----:B------:R-:W-:Y:S01]  /*161f0*/  ISETP.GT.AND P2, PT, R0, 0xe1, P1 ;  /* 0x000000e10000780c */ /* 0x000fe20000f44270 */
        /* <DEDUP_REMOVED lines=9> */
[----:B------:R1:W-:Y:S01]  /*16290*/  @P4 STG.E desc[UR36][R4.64+0x380], R3 ;  /* 0x0003800304004986 */ /* 0x0003e2000c101924 */
[C---:B------:R-:W-:Y:S02]  /*162a0*/  ISETP.GT.AND P4, PT, R0.reuse, 0xe8, P0 ;  /* 0x000000e80000780c */ /* 0x040fe40000784270 */
[C---:B------:R-:W-:Y:S01]  /*162b0*/  ISETP.GT.AND P6, PT, R0.reuse, 0xe9, P1 ;  /* 0x000000e90000780c */ /* 0x040fe20000fc4270 */
[----:B------:R-:W-:Y:S01]  /*162c0*/  @P2 STG.E desc[UR36][R4.64+0x384], R137 ;  /* 0x0003848904002986 */ /* 0x000fe2000c101924 */
[----:B------:R-:W-:Y:S01]  /*162d0*/  ISETP.GT.AND P2, PT, R0, 0xe8, P1 ;  /* 0x000000e80000780c */ /* 0x000fe20000f44270 */
[----:B0-----:R-:W-:Y:S01]  /*162e0*/  @P5 IMAD.MOV.U32 R6, RZ, RZ, R8 ;  /* 0x000000ffff065224 */ /* 0x001fe200078e0008 */
[----:B------:R-:W-:Y:S01]  /*162f0*/  @P5 MOV R7, R9 ;  /* 0x0000000900075202 */ /* 0x000fe20000000f00 */
[----:B------:R-:W-:-:S04]  /*16300*/  FMUL R139, R139, R2 ;  /* 0x000000028b8b7220 */ /* 0x000fc80000400000 */
[----:B------:R0:W-:Y:S01]  /*16310*/  @P5 STG.E desc[UR36][R6.64+0x380], R11 ;  /* 0x0003800b06005986 */ /* 0x0001e2000c101924 */
[----:B------:R-:W-:Y:S01]  /*16320*/  ISETP.GT.AND P5, PT, R0, 0xe9, P0 ;  /* 0x000000e90000780c */ /* 0x000fe200007a4270 */
[-C--:B-1----:R-:W-:Y:S01]  /*16330*/  FMUL R3, R140, R2.reuse ;  /* 0x000000028c037220 */ /* 0x082fe20000400000 */
[-C--:B------:R-:W-:Y:S01]  /*16340*/  FMUL R141, R141, R2.reuse ;  /* 0x000000028d8d7220 */ /* 0x080fe20000400000 */
[----:B------:R-:W-:Y:S01]  /*16350*/  FMUL R13, R142, R2 ;  /* 0x000000028e0d7220 */ /* 0x000fe20000400000 */
        /* <DEDUP_REMOVED lines=9> */
[C---:B------:R-:W-:Y:S01]  /*163f0*/  ISETP.GT.AND P4, PT, R0.reuse, 0xf0, P0 ;  /* 0x000000f00000780c */ /* 0x040fe20000784270 */
[-C--:B------:R-:W-:Y:S01]  /*16400*/  FMUL R143, R143, R2.reuse ;  /* 0x000000028f8f7220 */ /* 0x080fe20000400000 */
[----:B------:R-:W-:Y:S01]  /*16410*/  ISETP.GT.AND P2, PT, R0, 0xf1, P1 ;  /* 0x000000f10000780c */ /* 0x000fe20000f44270 */
[-C--:B------:R-:W-:Y:S01]  /*16420*/  FMUL R11, R144, R2.reuse ;  /* 0x00000002900b7220 */ /* 0x080fe20000400000 */
[----:B------:R-:W-:Y:S01]  /*16430*/  ISETP.GT.AND P6, PT, R0, 0xf1, P0 ;  /* 0x000000f10000780c */ /* 0x000fe200007c4270 */
[----:B0-----:R-:W-:Y:S01]  /*16440*/  @P5 IMAD.MOV.U32 R6, RZ, RZ, R8 ;  /* 0x000000ffff065224 */ /* 0x001fe200078e0008 */
[----:B------:R-:W-:Y:S01]  /*16450*/  @P5 MOV R7, R9 ;  /* 0x0000000900075202 */ /* 0x000fe20000000f00 */
[----:B------:R-:W-:-:S04]  /*16460*/  FMUL R145, R145, R2 ;  /* 0x0000000291917220 */ /* 0x000fc80000400000 */
[----:B------:R0:W-:Y:S01]  /*16470*/  @P5 STG.E desc[UR36][R6.64+0x3a4], R143 ;  /* 0x0003a48f06005986 */ /* 0x0001e2000c101924 */
[----:B------:R-:W-:-:S03]  /*16480*/  ISETP.GT.AND P5, PT, R0, 0xf8, P0 ;  /* 0x000000f80000780c */ /* 0x000fc600007a4270 */
[----:B------:R1:W-:Y:S01]  /*16490*/  @P3 STG.E desc[UR36][R4.64+0x3c0], R11 ;  /* 0x0003c00b04003986 */ /* 0x0003e2000c101924 */
[----:B------:R-:W-:Y:S01]  /*164a0*/  ISETP.GT.AND P3, PT, R0, 0xf8, P1 ;  /* 0x000000f80000780c */ /* 0x000fe20000f64270 */
[----:B------:R-:W-:Y:S01]  /*164b0*/  FMUL R3, R146, R2 ;  /* 0x0000000292037220 */ /* 0x000fe20000400000 */
[C---:B------:R-:W-:Y:S01]  /*164c0*/  ISETP.GT.AND P1, PT, R0.reuse, 0xf9, P1 ;  /* 0x000000f90000780c */ /* 0x040fe20000f24270 */
[----:B------:R-:W-:Y:S01]  /*164d0*/  @P2 STG.E desc[UR36][R4.64+0x3c4], R145 ;  /* 0x0003c49104002986 */ /* 0x000fe2000c101924 */
[----:B0-----:R-:W-:Y:S01]  /*164e0*/  @P4 MOV R6, R8 ;  /* 0x0000000800064202 */ /* 0x001fe20000000f00 */
[----:B------:R-:W-:Y:S01]  /*164f0*/  @P4 IMAD.MOV.U32 R7, RZ, RZ, R9 ;  /* 0x000000ffff074224 */ /* 0x000fe200078e0009 */
[----:B------:R-:W-:Y:S01]  /*16500*/  ISETP.GT.AND P0, PT, R0, 0xf9, P0 ;  /* 0x000000f90000780c */ /* 0x000fe20000704270 */
[-C--:B------:R-:W-:Y:S01]  /*16510*/  FMUL R147, R147, R2.reuse ;  /* 0x0000000293937220 */ /* 0x080fe20000400000 */
[-C--:B------:R-:W-:Y:S02]  /*16520*/  FMUL R13, R148, R2.reuse ;  /* 0x00000002940d7220 */ /* 0x080fe40000400000 */
[----:B------:R0:W-:Y:S01]  /*16530*/  @P4 STG.E desc[UR36][R6.64+0x3c0], R3 ;  /* 0x0003c00306004986 */ /* 0x0001e2000c101924 */
[-C--:B------:R-:W-:Y:S01]  /*16540*/  FMUL R149, R149, R2.reuse ;  /* 0x0000000295957220 */ /* 0x080fe20000400000 */
[-C--:B-1----:R-:W-:Y:S01]  /*16550*/  FMUL R11, R150, R2.reuse ;  /* 0x00000002960b7220 */ /* 0x082fe20000400000 */
[----:B------:R-:W-:Y:S01]  /*16560*/  FMUL R151, R151, R2 ;  /* 0x0000000297977220 */ /* 0x000fe20000400000 */
[----:B0-----:R-:W-:-:S02]  /*16570*/  @P6 MOV R6, R8 ;  /* 0x0000000800066202 */ /* 0x001fc40000000f00 */
[----:B------:R-:W-:-:S05]  /*16580*/  @P6 MOV R7, R9 ;  /* 0x0000000900076202 */ /* 0x000fca0000000f00 */
[----:B------:R-:W-:Y:S04]  /*16590*/  @P6 STG.E desc[UR36][R6.64+0x3c4], R147 ;  /* 0x0003c49306006986 */ /* 0x000fe8000c101924 */
[----:B------:R-:W-:Y:S04]  /*165a0*/  @P3 STG.E desc[UR36][R4.64+0x3e0], R13 ;  /* 0x0003e00d04003986 */ /* 0x000fe8000c101924 */
[----:B------:R0:W-:Y:S02]  /*165b0*/  @P1 STG.E desc[UR36][R4.64+0x3e4], R149 ;  /* 0x0003e49504001986 */ /* 0x0001e4000c101924 */
[----:B0-----:R-:W-:Y:S01]  /*165c0*/  @P5 IMAD.MOV.U32 R4, RZ, RZ, R8 ;  /* 0x000000ffff045224 */ /* 0x001fe200078e0008 */
[----:B------:R-:W-:-:S05]  /*165d0*/  @P5 MOV R5, R9 ;  /* 0x0000000900055202 */ /* 0x000fca0000000f00 */
[----:B------:R0:W-:Y:S04]  /*165e0*/  @P5 STG.E desc[UR36][R4.64+0x3e0], R11 ;  /* 0x0003e00b04005986 */ /* 0x0001e8000c101924 */
[----:B------:R0:W-:Y:S02]  /*165f0*/  @P0 STG.E desc[UR36][R8.64+0x3e4], R151 ;  /* 0x0003e49708000986 */ /* 0x0001e4000c101924 */
.L_x_536:
[----:B------:R-:W-:Y:S05]  /*16600*/  BSYNC B0 ;  /* 0x0000000000007941 */ /* 0x000fea0003800000 */
.L_x_28:
[----:B0-----:R-:W5:Y:S04]  /*16610*/  LDL.LU R5, [R1+0x200] ;  /* 0x0002000001057983 */ /* 0x001f680000300800 */
[----:B------:R-:W5:Y:S01]  /*16620*/  LDL.LU R4, [R1+0x204] ;  /* 0x0002040001047983 */ /* 0x000f620000300800 */
[----:B------:R-:W-:Y:S01]  /*16630*/  ULDC UR4, c[0x0][0xc] ;  /* 0x0000030000047ab9 */ /* 0x000fe20000000800 */
[----:B------:R-:W-:Y:S01]  /*16640*/  ULDC UR5, c[0x0][0x10] ;  /* 0x0000040000057ab9 */ /* 0x000fe20000000800 */
[----:B------:R-:W5:Y:S01]  /*16650*/  LDC R3, c[0x0][0x14] ;  /* 0x00000500ff037b82 */ /* 0x000f620000000800 */
[----:B------:R-:W-:Y:S01]  /*16660*/  UIMAD.WIDE.U32 UR4, UR4, UR5, URZ ;  /* 0x00000005040472a5 */ /* 0x000fe2000f8e003f */
[----:B------:R-:W-:Y:S01]  /*16670*/  PRMT R0, RZ, 0x7610, R0 ;  /* 0x00007610ff007816 */ /* 0x000fe20000000000 */
[----:B------:R-:W-:Y:S01]  /*16680*/  UMOV UR42, 0xffffffff ;  /* 0xffffffff002a7882 */ /* 0x000fe20000000000 */
[----:B------:R-:W-:-:S03]  /*16690*/  UMOV UR43, 0xffffffff ;  /* 0xffffffff002b7882 */ /* 0x000fc60000000000 */
[----:B-----5:R-:W-:-:S04]  /*166a0*/  IMAD.WIDE.U32 R4, R3, UR4, R4 ;  /* 0x0000000403047c25 */ /* 0x020fc8000f8e0004 */
[----:B------:R-:W-:Y:S01]  /*166b0*/  IMAD R3, R3, UR5, RZ ;  /* 0x0000000503037c24 */ /* 0x000fe2000f8e02ff */
[----:B------:R-:W-:Y:S01]  /*166c0*/  ULDC.64 UR4, c[0x0][0x650] ;  /* 0x0001940000047ab9 */ /* 0x000fe20000000a00 */
[----:B------:R-:W-:Y:S01]  /*166d0*/  IMAD.MOV.U32 R7, RZ, RZ, R4 ;  /* 0x000000ffff077224 */ /* 0x000fe200078e0004 */
[----:B------:R-:W-:Y:S02]  /*166e0*/  ISETP.GE.U32.AND P0, PT, R4, UR4, PT ;  /* 0x0000000404007c0c */ /* 0x000fe4000bf06070 */
[----:B------:R-:W-:-:S04]  /*166f0*/  IADD3 R6, R5, R3, RZ ;  /* 0x0000000305067210 */ /* 0x000fc80007ffe0ff */
[----:B------:R-:W-:Y:S01]  /*16700*/  ISETP.GE.U32.AND.EX P0, PT, R6, UR5, PT, P0 ;  /* 0x0000000506007c0c */ /* 0x000fe2000bf06100 */
[----:B------:R0:W-:Y:S04]  /*16710*/  STL [R1+0x200], R6 ;  /* 0x0002000601007387 */ /* 0x0001e80000100800 */
[----:B------:R0:W-:Y:S08]  /*16720*/  STL [R1+0x204], R7 ;  /* 0x0002040701007387 */ /* 0x0001f00000100800 */
[----:B------:R-:W-:Y:S05]  /*16730*/  @P0 BRA `(.L_x_537) ;  /* 0x0000000400880947 */ /* 0x000fea0003800000 */
[----:B------:R-:W5:Y:S01]  /*16740*/  S2UR UR6, SR_CTAID.X ;  /* 0x00000000000679c3 */ /* 0x000f620000002500 */
[----:B------:R-:W-:Y:S01]  /*16750*/  ULDC.64 UR12, c[0x0][0x628] ;  /* 0x00018a00000c7ab9 */ /* 0x000fe20000000a00 */
[----:B------:R-:W-:Y:S01]  /*16760*/  ULDC UR4, c[0x0][0x150] ;  /* 0x0000540000047ab9 */ /* 0x000fe20000000800 */
[----:B------:R-:W-:Y:S01]  /*16770*/  ISETP.NE.U32.AND P0, PT, RZ, UR12, PT ;  /* 0x0000000cff007c0c */ /* 0x000fe2000bf05070 */
[----:B------:R-:W-:Y:S01]  /*16780*/  ULDC UR15, c[0x0][0x630] ;  /* 0x00018c00000f7ab9 */ /* 0x000fe20000000800 */
[C---:B------:R-:W-:Y:S01]  /*16790*/  R2UR UR16, R7.reuse ;  /* 0x00000000071072ca */ /* 0x040fe200000e0000 */
[----:B------:R-:W-:Y:S01]  /*167a0*/  ULDC UR19, c[0x0][0x154] ;  /* 0x0000550000137ab9 */ /* 0x000fe20000000800 */
[----:B------:R-:W-:Y:S01]  /*167b0*/  ISETP.NE.AND.EX P0, PT, RZ, UR13, PT, P0 ;  /* 0x0000000dff007c0c */ /* 0x000fe2000bf05300 */
[----:B------:R-:W0:Y:S01]  /*167c0*/  S2UR UR18, SR_CTAID.Y ;  /* 0x00000000001279c3 */ /* 0x000e220000002600 */
[----:B------:R-:W-:Y:S02]  /*167d0*/  R2UR UR17, R6 ;  /* 0x00000000061172ca */ /* 0x000fe400000e0000 */
[----:B------:R-:W-:-:S02]  /*167e0*/  R2UR UR10, R7 ;  /* 0x00000000070a72ca */ /* 0x000fc400000e0000 */
[----:B------:R-:W-:Y:S02]  /*167f0*/  R2UR UR11, R6 ;  /* 0x00000000060b72ca */ /* 0x000fe400000e0000 */
[----:B-----5:R-:W-:-:S05]  /*16800*/  I2FP.F32.U32 R0, UR6 ;  /* 0x0000000600007c45 */ /* 0x020fca0008201000 */
[----:B------:R-:W-:-:S04]  /*16810*/  FMUL R0, R0, UR4 ;  /* 0x0000000400007c20 */ /* 0x000fc80008400000 */
[----:B------:R0:W0:Y:S01]  /*16820*/  F2I.U32.TRUNC.NTZ R3, R0 ;  /* 0x0000000000037305 */ /* 0x000022000020f000 */
[----:B------:R-:W-:Y:S05]  /*16830*/  @!P0 BRA `(.L_x_538) ;  /* 0x0000000000308947 */ /* 0x000fea0003800000 */
        /* <DEDUP_REMOVED lines=12> */
.L_x_538:
[----:B------:R-:W-:Y:S01]  /*16900*/  USHF.R.U64 UR43, UR10, UR15, UR11 ;  /* 0x0000000f0a2b7299 */ /* 0x000fe2000800120b */
[----:B0-----:R-:W-:Y:S01]  /*16910*/  I2FP.F32.U32 R0, UR18 ;  /* 0x0000001200007c45 */ /* 0x001fe20008201000 */
[----:B------:R-:W-:Y:S02]  /*16920*/  USHF.R.U32.HI UR4, URZ, UR15, UR11 ;  /* 0x0000000f3f047299 */ /* 0x000fe4000801160b */
        /* <DEDUP_REMOVED lines=8> */
[----:B------:R-:W-:Y:S01]  /*169b0*/  UIMAD.WIDE.U32 UR8, UR10, UR12, UR8 ;  /* 0x0000000c0a0872a5 */ /* 0x000fe2000f8e0008 */
[----:B------:R-:W-:Y:S01]  /*169c0*/  R2UR UR12, R3 ;  /* 0x00000000030c72ca */ /* 0x000fe200000e0000 */
[----:B------:R-:W-:Y:S01]  /*169d0*/  UIMAD UR10, UR10, UR13, UR4 ;  /* 0x0000000d0a0a72a4 */ /* 0x000fe2000f8e0204 */
[----:B------:R-:W-:Y:S01]  /*169e0*/  ULDC UR11, c[0x0][0x618] ;  /* 0x00018600000b7ab9 */ /* 0x000fe20000000800 */
[----:B------:R-:W-:Y:S02]  /*169f0*/  ULDC UR21, c[0x0][0x658] ;  /* 0x0001960000157ab9 */ /* 0x000fe40000000800 */
[----:B------:R-:W-:Y:S01]  /*16a00*/  UIADD3 UR9, UR9, UR10, URZ ;  /* 0x0000000a09097290 */ /* 0x000fe2000fffe03f */
[----:B------:R-:W-:Y:S01]  /*16a10*/  UMOV UR15, 0xffffffff ;  /* 0xffffffff000f7882 */ /* 0x000fe20000000000 */
[----:B------:R-:W-:Y:S01]  /*16a20*/  ULDC.64 UR4, c[0x0][0x640] ;  /* 0x0001900000047ab9 */ /* 0x000fe20000000a00 */
[----:B------:R-:W-:Y:S01]  /*16a30*/  USHF.L.U32 UR15, UR15, UR21, URZ ;  /* 0x000000150f0f7299 */ /* 0x000fe2000800063f */
[----:B------:R-:W-:Y:S01]  /*16a40*/  ISETP.NE.U32.AND P0, PT, RZ, UR4, PT ;  /* 0x00000004ff007c0c */ /* 0x000fe2000bf05070 */
[----:B------:R-:W-:-:S02]  /*16a50*/  USHF.R.U64 UR16, UR8, UR11, UR9 ;  /* 0x0000000b08107299 */ /* 0x000fc40008001209 */
[----:B------:R-:W-:Y:S01]  /*16a60*/  USHF.R.U32.HI UR8, URZ, UR11, UR9 ;  /* 0x0000000b3f087299 */ /* 0x000fe20008011609 */
[----:B0-----:R-:W-:Y:S01]  /*16a70*/  R2UR UR14, R0 ;  /* 0x00000000000e72ca */ /* 0x001fe200000e0000 */
[----:B------:R-:W-:Y:S01]  /*16a80*/  ULDC UR17, c[0x0][0x608] ;  /* 0x0001820000117ab9 */ /* 0x000fe20000000800 */
[----:B------:R-:W-:Y:S01]  /*16a90*/  ULOP3.LUT UR41, URZ, UR15, URZ, 0x33, !UPT ;  /* 0x0000000f3f297292 */ /* 0x000fe2000f8e333f */
[----:B------:R-:W-:Y:S01]  /*16aa0*/  ISETP.NE.AND.EX P0, PT, RZ, UR5, PT, P0 ;  /* 0x00000005ff007c0c */ /* 0x000fe2000bf05300 */
[----:B------:R-:W-:Y:S02]  /*16ab0*/  USHF.R.U64 UR15, UR16, UR17, UR8 ;  /* 0x00000011100f7299 */ /* 0x000fe40008001208 */
[----:B------:R-:W-:Y:S02]  /*16ac0*/  USHF.R.U32.HI UR8, URZ, UR17, UR8 ;  /* 0x000000113f087299 */ /* 0x000fe40008011608 */
[----:B------:R-:W-:Y:S02]  /*16ad0*/  UIADD3 UR12, -UR12, URZ, URZ ;  /* 0x0000003f0c0c7290 */ /* 0x000fe4000fffe13f */
[----:B------:R-:W-:Y:S01]  /*16ae0*/  USHF.R.U64 UR17, UR15, UR21, UR8 ;  /* 0x000000150f117299 */ /* 0x000fe20008001208 */
[----:B------:R-:W-:Y:S01]  /*16af0*/  UMOV UR19, 0x1 ;  /* 0x0000000100137882 */ /* 0x000fe20000000000 */
[----:B------:R-:W-:Y:S01]  /*16b00*/  ULDC UR13, c[0x0][0x144] ;  /* 0x00005100000d7ab9 */ /* 0x000fe20000000800 */
[----:B------:R-:W-:Y:S01]  /*16b10*/  ULDC UR7, c[0x0][0x600] ;  /* 0x0001800000077ab9 */ /* 0x000fe20000000800 */
[----:B------:R-:W-:-:S02]  /*16b20*/  USHF.L.U32 UR24, UR19, UR21, URZ ;  /* 0x0000001513187299 */ /* 0x000fc4000800063f */
[----:B------:R-:W-:Y:S02]  /*16b30*/  USHF.R.U32.HI UR8, URZ, UR21, UR8 ;  /* 0x000000153f087299 */ /* 0x000fe40008011608 */
[----:B------:R-:W-:Y:S02]  /*16b40*/  UIMAD UR21, UR13, UR12, UR6 ;  /* 0x0000000c0d1572a4 */ /* 0x000fe4000f8e0206 */
[----:B------:R-:W-:Y:S02]  /*16b50*/  UIADD3 UR20, UR7, -0x1, URZ ;  /* 0xffffffff07147890 */ /* 0x000fe4000fffe03f */
[----:B------:R-:W-:Y:S01]  /*16b60*/  UIADD3 UR19, -UR14, URZ, URZ ;  /* 0x0000003f0e137290 */ /* 0x000fe2000fffe13f */
        /* <DEDUP_REMOVED lines=17> */
.L_x_539:
[----:B------:R-:W-:Y:S01]  /*16c80*/  UISETP.NE.AND UP0, UPT, UR45, URZ, UPT ;  /* 0x0000003f2d00728c */ /* 0x000fe2000bf05270 */
[----:B------:R-:W-:Y:S01]  /*16c90*/  MOV R0, 0x1 ;  /* 0x0000000100007802 */ /* 0x000fe20000000f00 */
[----:B------:R-:W-:Y:S02]  /*16ca0*/  USHF.R.U64 UR4, UR6, UR22, UR8 ;  /* 0x0000001606047299 */ /* 0x000fe40008001208 */
[----:B------:R-:W-:Y:S02]  /*16cb0*/  ULOP3.LUT UR41, UR15, UR41, URZ, 0xc0, !UPT ;  /* 0x000000290f297292 */ /* 0x000fe4000f8ec03f */
[----:B------:R-:W-:Y:S02]  /*16cc0*/  UIADD3 UR5, -UR4, URZ, URZ ;  /* 0x0000003f04057290 */ /* 0x000fe4000fffe13f */
[----:B------:R-:W-:Y:S02]  /*16cd0*/  UIMAD UR41, UR24, UR4, UR41 ;  /* 0x00000004182972a4 */ /* 0x000fe4000f8e0229 */
[----:B------:R-:W-:-:S02]  /*16ce0*/  ULOP3.LUT UR16, UR16, UR20, URZ, 0xc0, !UPT ;  /* 0x0000001410107292 */ /* 0x000fc4000f8ec03f */
[----:B------:R-:W-:Y:S02]  /*16cf0*/  @UP0 UIMAD UR21, UR25, UR19, UR18 ;  /* 0x00000013191502a4 */ /* 0x000fe4000f8e0212 */
[----:B------:R-:W-:-:S03]  /*16d00*/  UIMAD UR4, UR5, UR23, UR17 ;  /* 0x00000017050472a4 */ /* 0x000fc6000f8e0211 */
[----:B------:R-:W-:Y:S01]  /*16d10*/  ULDC UR5, c[0x0][0x610] ;  /* 0x0001840000057ab9 */ /* 0x000fe20000000800 */
[----:B------:R-:W-:Y:S02]  /*16d20*/  UIMAD UR4, UR4, UR7, UR16 ;  /* 0x00000007040472a4 */ /* 0x000fe4000f8e0210 */
[----:B------:R-:W-:-:S04]  /*16d30*/  UIMAD UR41, UR41, UR5, UR21 ;  /* 0x00000005292972a4 */ /* 0x000fc8000f8e0215 */
[----:B------:R-:W-:Y:S02]  /*16d40*/  USEL UR42, UR4, UR41, !UP0 ;  /* 0x00000029042a7287 */ /* 0x000fe4000c000000 */
[----:B------:R-:W-:-:S12]  /*16d50*/  USEL UR41, UR41, UR4, !UP0 ;  /* 0x0000000429297287 */ /* 0x000fd8000c000000 */
.L_x_537:
[----:B------:R-:W-:-:S13]  /*16d60*/  LOP3.LUT P0, RZ, R0, 0xff, RZ, 0xc0, !PT ;  /* 0x000000ff00ff7812 */ /* 0x000fda000780c0ff */
[----:B------:R-:W-:Y:S05]  /*16d70*/  @P0 BRA `(.L_x_540) ;  /* 0xfffffea000dc0947 */ /* 0x000fea000383ffff */
[----:B------:R-:W-:Y:S05]  /*16d80*/  EXIT ;  /* 0x000000000000794d */ /* 0x000fea0003800000 */
.L_x_3:
[----:B------:R-:W2:Y:S01]  /*16d90*/  LDL R5, [R1+0x204] ;  /* 0x0002040001057983 */ /* 0x000ea20000100800 */
[----:B------:R-:W-:-:S03]  /*16da0*/  ULDC.64 UR8, c[0x0][0x650] ;  /* 0x0001940000087ab9 */ /* 0x000fc60000000a00 */
[----:B------:R-:W3:Y:S01]  /*16db0*/  LDL R4, [R1+0x200] ;  /* 0x0002000001047983 */ /* 0x000ee20000100800 */
[----:B------:R-:W-:Y:S01]  /*16dc0*/  PRMT R0, RZ, 0x7610, R0 ;  /* 0x00007610ff007816 */ /* 0x000fe20000000000 */
[----:B------:R-:W-:Y:S01]  /*16dd0*/  IMAD.MOV.U32 R2, RZ, RZ, -0x1 ;  /* 0xffffffffff027424 */ /* 0x000fe200078e00ff */
[----:B------:R-:W-:Y:S02]  /*16de0*/  MOV R3, 0xffffffff ;  /* 0xffffffff00037802 */ /* 0x000fe40000000f00 */
[----:B------:R-:W-:Y:S02]  /*16df0*/  MOV R9, 0xffffffff ;  /* 0xffffffff00097802 */ /* 0x000fe40000000f00 */
[----:B--2---:R-:W-:-:S04]  /*16e00*/  ISETP.GE.U32.AND P0, PT, R5, UR8, PT ;  /* 0x0000000805007c0c */ /* 0x004fc8000bf06070 */
[----:B---3--:R-:W-:-:S13]  /*16e10*/  ISETP.GE.U32.AND.EX P0, PT, R4, UR9, PT, P0 ;  /* 0x0000000904007c0c */ /* 0x008fda000bf06100 */
[----:B------:R-:W-:Y:S05]  /*16e20*/  @P0 BRA `(.L_x_541) ;  /* 0x00000004008c0947 */ /* 0x000fea0003800000 */
[----:B------:R-:W-:Y:S01]  /*16e30*/  I2FP.F32.U32 R0, UR4 ;  /* 0x0000000400007c45 */ /* 0x000fe20008201000 */
[----:B0-----:R-:W-:Y:S01]  /*16e40*/  ULDC.64 UR16, c[0x0][0x628] ;  /* 0x00018a0000107ab9 */ /* 0x001fe20000000a00 */
        /* <DEDUP_REMOVED lines=24> */
.L_x_542:
        /* <DEDUP_REMOVED lines=24> */
[----:B------:R-:W-:Y:S01]  /*17150*/  UMOV UR19, 0x1 ;  /* 0x0000000100137882 */ /* 0x000fe20000000000 */
[----:B------:R-:W-:Y:S01]  /*17160*/  ULDC UR20, c[0x0][0x608] ;  /* 0x0001820000147ab9 */ /* 0x000fe20000000800 */
[----:B------:R-:W-:Y:S01]  /*17170*/  USHF.L.U32 UR26, UR19, UR23, URZ ;  /* 0x00000017131a7299 */ /* 0x000fe2000800063f */
[----:B------:R-:W-:Y:S01]  /*17180*/  ISETP.NE.AND.EX P0, PT, RZ, UR9, PT, P0 ;  /* 0x00000009ff007c0c */ /* 0x000fe2000bf05300 */
[----:B------:R-:W-:Y:S02]  /*17190*/  USHF.R.U64 UR19, UR18, UR20, UR11 ;  /* 0x0000001412137299 */ /* 0x000fe4000800120b */
[----:B------:R-:W-:Y:S02]  /*171a0*/  USHF.R.U32.HI UR11, URZ, UR20, UR11 ;  /* 0x000000143f0b7299 */ /* 0x000fe4000801160b */
[----:B------:R-:W-:-:S02]  /*171b0*/  UIADD3 UR15, -UR15, URZ, URZ ;  /* 0x0000003f0f0f7290 */ /* 0x000fc4000fffe13f */
[----:B------:R-:W-:Y:S01]  /*171c0*/  USHF.R.U64 UR20, UR19, UR23, UR11 ;  /* 0x0000001713147299 */ /* 0x000fe2000800120b */
[----:B------:R-:W-:Y:S01]  /*171d0*/  ULDC UR16, c[0x0][0x144] ;  /* 0x0000510000107ab9 */ /* 0x000fe20000000800 */
[----:B------:R-:W-:Y:S01]  /*171e0*/  ULDC UR6, c[0x0][0x600] ;  /* 0x0001800000067ab9 */ /* 0x000fe20000000800 */
[----:B------:R-:W-:Y:S02]  /*171f0*/  USHF.R.U32.HI UR11, URZ, UR23, UR11 ;  /* 0x000000173f0b7299 */ /* 0x000fe4000801160b */
[----:B------:R-:W-:Y:S02]  /*17200*/  UIMAD UR23, UR16, UR15, UR4 ;  /* 0x0000000f101772a4 */ /* 0x000fe4000f8e0204 */
[----:B------:R-:W-:Y:S02]  /*17210*/  UIADD3 UR22, UR6, -0x1, URZ ;  /* 0xffffffff06167890 */ /* 0x000fe4000fffe03f */
[----:B------:R-:W-:Y:S02]  /*17220*/  ULOP3.LUT UR27, URZ, UR13, URZ, 0x33, !UPT ;  /* 0x0000000d3f1b7292 */ /* 0x000fe4000f8e333f */
        /* <DEDUP_REMOVED lines=18> */
.L_x_543:
[----:B------:R-:W-:Y:S01]  /*17350*/  UISETP.NE.AND UP0, UPT, UR45, URZ, UPT ;  /* 0x0000003f2d00728c */ /* 0x000fe2000bf05270 */
[----:B------:R-:W-:Y:S01]  /*17360*/  MOV R0, 0x1 ;  /* 0x0000000100007802 */ /* 0x000fe20000000f00 */
[----:B------:R-:W-:Y:S01]  /*17370*/  USHF.R.U64 UR8, UR4, UR24, UR11 ;  /* 0x0000001804087299 */ /* 0x000fe2000800120b */
[----:B------:R-:W-:Y:S01]  /*17380*/  IMAD.U32 R9, RZ, RZ, UR5 ;  /* 0x00000005ff097e24 */ /* 0x000fe2000f8e00ff */
[----:B------:R-:W-:Y:S02]  /*17390*/  ULOP3.LUT UR4, UR19, UR27, URZ, 0xc0, !UPT ;  /* 0x0000001b13047292 */ /* 0x000fe4000f8ec03f */
[----:B------:R-:W-:Y:S02]  /*173a0*/  ULOP3.LUT UR18, UR18, UR22, URZ, 0xc0, !UPT ;  /* 0x0000001612127292 */ /* 0x000fe4000f8ec03f */
[----:B------:R-:W-:-:S03]  /*173b0*/  UIMAD UR4, UR26, UR8, UR4 ;  /* 0x000000081a0472a4 */ /* 0x000fc6000f8e0204 */
[----:B------:R-:W-:Y:S02]  /*173c0*/  @UP0 UIMAD UR23, UR28, UR21, UR7 ;  /* 0x000000151c1702a4 */ /* 0x000fe4000f8e0207 */
[----:B------:R-:W-:-:S03]  /*173d0*/  UIADD3 UR7, -UR8, URZ, URZ ;  /* 0x0000003f08077290 */ /* 0x000fc6000fffe13f */
[----:B------:R-:W-:Y:S01]  /*173e0*/  ULDC UR8, c[0x0][0x610] ;  /* 0x0001840000087ab9 */ /* 0x000fe20000000800 */
[----:B------:R-:W-:Y:S02]  /*173f0*/  UIMAD UR7, UR7, UR25, UR20 ;  /* 0x00000019070772a4 */ /* 0x000fe4000f8e0214 */
[----:B------:R-:W-:Y:S02]  /*17400*/  UIMAD UR4, UR4, UR8, UR23 ;  /* 0x00000008040472a4 */ /* 0x000fe4000f8e0217 */
[----:B------:R-:W-:-:S04]  /*17410*/  UIMAD UR7, UR7, UR6, UR18 ;  /* 0x00000006070772a4 */ /* 0x000fc8000f8e0212 */
[----:B------:R-:W-:Y:S02]  /*17420*/  USEL UR6, UR7, UR4, !UP0 ;  /* 0x0000000407067287 */ /* 0x000fe4000c000000 */
[----:B------:R-:W-:-:S04]  /*17430*/  USEL UR4, UR4, UR7, !UP0 ;  /* 0x0000000704047287 */ /* 0x000fc8000c000000 */
[----:B------:R-:W-:Y:S02]  /*17440*/  MOV R2, UR6 ;  /* 0x0000000600027c02 */ /* 0x000fe40008000f00 */
[----:B------:R-:W-:-:S07]  /*17450*/  MOV R3, UR4 ;  /* 0x0000000400037c02 */ /* 0x000fce0008000f00 */
.L_x_541:
[----:B------:R-:W-:-:S08]  /*17460*/  NOP ;  /* 0x0000000000007918 */ /* 0x000fd00000000000 */
[----:B0-----:R-:W0:-:S00]  /*17470*/  USETMAXREG.DEALLOC.CTAPOOL 0x18 ;  /* 0x00000018000079c8 */ /* 0x001e0000080e0500 */
[----:B------:R-:W-:-:S13]  /*17480*/  ISETP.NE.AND P0, PT, RZ, UR10, PT ;  /* 0x0000000aff007c0c */ /* 0x000fda000bf05270 */
[----:B------:R-:W-:Y:S05]  /*17490*/  @P0 EXIT ;  /* 0x000000000000094d */ /* 0x000fea0003800000 */
[----:B0-----:R-:W-:Y:S01]  /*174a0*/  LOP3.LUT P0, RZ, R0, 0xff, RZ, 0xc0, !PT ;  /* 0x000000ff00ff7812 */ /* 0x001fe2000780c0ff */
[----:B------:R-:W-:Y:S01]  /*174b0*/  IMAD.MOV.U32 R0, RZ, RZ, 0x1 ;  /* 0x00000001ff007424 */ /* 0x000fe200078e00ff */
[----:B------:R-:W-:-:S11]  /*174c0*/  MOV R6, RZ ;  /* 0x000000ff00067202 */ /* 0x000fd60000000f00 */
[----:B------:R-:W-:Y:S05]  /*174d0*/  @!P0 BRA `(.L_x_544) ;  /* 0x0000000c005c8947 */ /* 0x000fea0003800000 */
[----:B------:R-:W0:Y:S01]  /*174e0*/  S2R R4, SR_TID.X ;  /* 0x0000000000047919 */ /* 0x000e220000002100 */
[----:B------:R-:W-:Y:S01]  /*174f0*/  ULDC UR4, c[0x0][0x28c] ;  /* 0x0000a30000047ab9 */ /* 0x000fe20000000800 */
[----:B------:R-:W-:Y:S01]  /*17500*/  ULDC UR6, c[0x0][0x658] ;  /* 0x0001960000067ab9 */ /* 0x000fe20000000800 */
[----:B------:R-:W-:Y:S01]  /*17510*/  UIADD3 UR10, UR4, 0x1f, URZ ;  /* 0x0000001f040a7890 */ /* 0x000fe2000fffe03f */
[----:B------:R-:W-:Y:S01]  /*17520*/  BSSY B0, `(.L_x_544) ;  /* 0x00000d2000007945 */ /* 0x000fe20003800000 */
[----:B------:R-:W-:Y:S01]  /*17530*/  UMOV UR7, 0xffffffff ;  /* 0xffffffff00077882 */ /* 0x000fe20000000000 */
[----:B------:R-:W-:Y:S01]  /*17540*/  ULDC UR5, c[0x0][0x600] ;  /* 0x0001800000057ab9 */ /* 0x000fe20000000800 */
[----:B------:R-:W-:Y:S01]  /*17550*/  UMOV UR9, 0x1 ;  /* 0x0000000100097882 */ /* 0x000fe20000000000 */
[----:B------:R-:W-:Y:S01]  /*17560*/  USHF.L.U32 UR7, UR7, UR6, URZ ;  /* 0x0000000607077299 */ /* 0x000fe2000800063f */
[----:B------:R-:W-:Y:S01]  /*17570*/  MOV R8, 0x1 ;  /* 0x0000000100087802 */ /* 0x000fe20000000f00 */
[----:B------:R-:W-:Y:S01]  /*17580*/  UIADD3 UR4, UR5, -0x1, URZ ;  /* 0xffffffff05047890 */ /* 0x000fe2000fffe03f */
[----:B------:R-:W-:Y:S01]  /*17590*/  IMAD.MOV.U32 R0, RZ, RZ, 0x1 ;  /* 0x00000001ff007424 */ /* 0x000fe200078e00ff */
[----:B------:R-:W-:Y:S01]  /*175a0*/  USHF.R.S32.HI UR11, URZ, 0x1f, UR10 ;  /* 0x0000001f3f0b7899 */ /* 0x000fe2000801140a */
[----:B------:R-:W-:Y:S01]  /*175b0*/  MOV R6, RZ ;  /* 0x000000ff00067202 */ /* 0x000fe20000000f00 */
[----:B------:R-:W-:Y:S01]  /*175c0*/  ULDC UR8, c[0x0][0xc] ;  /* 0x0000030000087ab9 */ /* 0x000fe20000000800 */
[----:B------:R-:W-:-:S02]  /*175d0*/  USHF.L.U32 UR5, UR9, UR6, URZ ;  /* 0x0000000609057299 */ /* 0x000fc4000800063f */
[----:B------:R-:W-:Y:S01]  /*175e0*/  ULEA.HI UR11, UR11, UR10, URZ, 0x5 ;  /* 0x0000000a0b0b7291 */ /* 0x000fe2000f8f283f */
[----:B------:R-:W-:Y:S01]  /*175f0*/  ULDC UR9, c[0x0][0x10] ;  /* 0x0000040000097ab9 */ /* 0x000fe20000000800 */
[----:B------:R-:W-:Y:S02]  /*17600*/  ULOP3.LUT UR6, URZ, UR7, URZ, 0x33, !UPT ;  /* 0x000000073f067292 */ /* 0x000fe4000f8e333f */
[----:B------:R-:W-:Y:S01]  /*17610*/  UIMAD.WIDE.U32 UR8, UR8, UR9, URZ ;  /* 0x00000009080872a5 */ /* 0x000fe2000f8e003f */
[----:B------:R-:W-:Y:S01]  /*17620*/  ULDC UR7, c[0x0][0x14] ;  /* 0x0000050000077ab9 */ /* 0x000fe20000000800 */
[----:B------:R-:W-:Y:S02]  /*17630*/  USHF.R.S32.HI UR18, URZ, 0x5, UR11 ;  /* 0x000000053f127899 */ /* 0x000fe4000801140b */
[----:B------:R-:W-:Y:S02]  /*17640*/  UIMAD.WIDE.U32 UR20, UR8, UR7, URZ ;  /* 0x00000007081472a5 */ /* 0x000fe4000f8e003f */
[----:B------:R-:W-:-:S02]  /*17650*/  UIMAD UR13, UR9, UR7, URZ ;  /* 0x00000007090d72a4 */ /* 0x000fc4000f8e023f */
[----:B------:R-:W-:Y:S01]  /*17660*/  ULOP3.LUT UR24, UR40, 0x2, URZ, 0xfc, !UPT ;  /* 0x0000000228187892 */ /* 0x000fe2000f8efc3f */
[C---:B0-----:R-:W-:Y:S01]  /*17670*/  LOP3.LUT P2, RZ, R4.reuse, 0x7f, RZ, 0xc0, !PT ;  /* 0x0000007f04ff7812 */ /* 0x041fe2000784c0ff */
[----:B------:R-:W-:Y:S01]  /*17680*/  UIADD3 UR13, UR21, UR13, URZ ;  /* 0x0000000d150d7290 */ /* 0x000fe2000fffe03f */
[----:B------:R-:W-:Y:S01]  /*17690*/  LOP3.LUT P0, RZ, R4, 0x1f, RZ, 0xc0, !PT ;  /* 0x0000001f04ff7812 */ /* 0x000fe2000780c0ff */
[----:B------:R-:W-:Y:S01]  /*176a0*/  UIADD3 UR25, UR18, 0x1, URZ ;  /* 0x0000000112197890 */ /* 0x000fe2000fffe03f */
[----:B------:R-:W-:Y:S02]  /*176b0*/  ULDC.64 UR22, c[0x0][0x198] ;  /* 0x0000660000167ab9 */ /* 0x000fe40000000a00 */
[----:B------:R-:W-:-:S13]  /*176c0*/  PLOP3.LUT P0, PT, P0, P2, PT, 0x8a, 0x0 ;  /* 0x000000000000781c */ /* 0x000fda0000705172 */
.L_x_556:
[----:B------:R-:W-:-:S03]  /*176d0*/  UMOV UR7, 0xffffffff ;  /* 0xffffffff00077882 */ /* 0x000fc60000000000 */
[----:B------:R-:W-:Y:S05]  /*176e0*/  BRA.DIV UR7, `(.L_x_545) ;  /* 0x0000000e07a47947 */ /* 0x000fea000b800000 */
[----:B------:R-:W-:-:S13]  /*176f0*/  ELECT P6, URZ, PT ;  /* 0x00000000003f782f */ /* 0x000fda00038c0000 */
.L_x_566:
[----:B------:R-:W0:Y:S01]  /*17700*/  LDC R4, c[0x0][0x28c] ;  /* 0x0000a300ff047b82 */ /* 0x000e220000000800 */
[----:B------:R-:W-:Y:S01]  /*17710*/  BSSY B1, `(.L_x_546) ;  /* 0x0000035000017945 */ /* 0x000fe20003800000 */
[----:B0-----:R-:W-:-:S13]  /*17720*/  ISETP.LT.OR P6, PT, R4, 0x1, !P6 ;  /* 0x000000010400780c */ /* 0x001fda00077c1670 */
[----:B------:R-:W-:Y:S05]  /*17730*/  @P6 BRA `(.L_x_547) ;  /* 0x0000000000c86947 */ /* 0x000fea0003800000 */
[----:B------:R-:W-:Y:S01]  /*17740*/  IMAD.SHL.U32 R11, R3, 0x100, RZ ;  /* 0x00000100030b7824 */ /* 0x000fe200078e00ff */
[----:B------:R-:W-:Y:S01]  /*17750*/  SHF.L.U32 R2, R2, 0x8, RZ ;  /* 0x0000000802027819 */ /* 0x000fe200000006ff */
[----:B------:R-:W-:Y:S01]  /*17760*/  IMAD.MOV.U32 R3, RZ, RZ, R0 ;  /* 0x000000ffff037224 */ /* 0x000fe200078e0000 */
[----:B------:R-:W-:Y:S02]  /*17770*/  MOV R12, RZ ;  /* 0x000000ff000c7202 */ /* 0x000fe40000000f00 */
[----:B------:R-:W-:Y:S02]  /*17780*/  MOV R14, UR25 ;  /* 0x00000019000e7c02 */ /* 0x000fe40008000f00 */
[----:B------:R-:W-:-:S07]  /*17790*/  MOV R4, R6 ;  /* 0x0000000600047202 */ /* 0x000fce0000000f00 */
.L_x_551:
[----:B------:R-:W0:Y:S01]  /*177a0*/  S2R R10, SR_CgaCtaId ;  /* 0x00000000000a7919 */ /* 0x000e220000008800 */
[----:B------:R-:W-:Y:S01]  /*177b0*/  MOV R5, 0x400 ;  /* 0x0000040000057802 */ /* 0x000fe20000000f00 */
[----:B------:R-:W1:Y:S03]  /*177c0*/  @!P2 LDC R7, c[0x0][0x500] ;  /* 0x00014000ff07ab82 */ /* 0x000e660000000800 */
[----:B0-----:R-:W-:Y:S02]  /*177d0*/  LEA R13, R10, R5, 0x18 ;  /* 0x000000050a0d7211 */ /* 0x001fe400078ec0ff */
[----:B------:R-:W-:Y:S02]  /*177e0*/  SHF.L.U32 R5, R3, 0x1f, RZ ;  /* 0x0000001f03057819 */ /* 0x000fe400000006ff */
[----:B------:R-:W-:-:S04]  /*177f0*/  LEA R10, R4, R13, 0x3 ;  /* 0x0000000d040a7211 */ /* 0x000fc800078e18ff */
[----:B------:R-:W0:Y:S02]  /*17800*/  SYNCS.PHASECHK.TRANS64.TRYWAIT P1, [R10+URZ+0x18], R5 ;  /* 0x000018050a0075a7 */ /* 0x000e24000802017f */
[----:B01----:R-:W-:Y:S05]  /*17810*/  @!P1 BRA `(.L_x_548) ;  /* 0x0000000c00789947 */ /* 0x003fea0003800000 */
.L_x_567:
[----:B------:R-:W-:Y:S01]  /*17820*/  UPRMT UR7, UR24, 0x9910, URZ ;  /* 0x0000991018077896 */ /* 0x000fe2000800003f */
[----:B------:R1:W-:Y:S03]  /*17830*/  @!P2 SYNCS.ARRIVE.TRANS64 RZ, [R10+URZ], R7 ;  /* 0x000000070affa9a7 */ /* 0x0003e6000800003f */
[----:B------:R-:W-:-:S06]  /*17840*/  UISETP.NE.AND UP0, UPT, UR7, 0x2, UPT ;  /* 0x000000020700788c */ /* 0x000fcc000bf05270 */
[----:B------:R-:W-:-:S13]  /*17850*/  PLOP3.LUT P1, PT, PT, PT, UP0, 0x80, 0x0 ;  /* 0x000000000000781c */ /* 0x000fda0003f2f008 */
[----:B-1----:R-:W-:Y:S05]  /*17860*/  @P1 BRA `(.L_x_549) ;  /* 0x0000000000041947 */ /* 0x002fea0003800000 */
[----:B------:R-:W-:Y:S01]  /*17870*/  BPT.TRAP 0x1 ;  /* 0x000000040000795c */ /* 0x000fe20000300000 */
.L_x_549:
[----:B------:R-:W-:Y:S05]  /*17880*/  @P0 BRA `(.L_x_550) ;  /* 0x0000000000040947 */ /* 0x000fea0003800000 */
[----:B------:R-:W-:Y:S01]  /*17890*/  BPT.TRAP 0x1 ;  /* 0x000000040000795c */ /* 0x000fe20000300000 */
.L_x_550:
[----:B------:R-:W-:Y:S01]  /*178a0*/  IMAD R13, R4, 0x8000, R13 ;  /* 0x00008000040d7824 */ /* 0x000fe200078e020d */
[----:B------:R-:W-:Y:S01]  /*178b0*/  R2UR UR9, R10 ;  /* 0x000000000a0972ca */ /* 0x000fe200000e0000 */
[----:B------:R-:W-:Y:S01]  /*178c0*/  UIADD3 UR14, UP0, UR22, 0xf0, URZ ;  /* 0x000000f0160e7890 */ /* 0x000fe2000ff1e03f */
[----:B------:R-:W-:Y:S01]  /*178d0*/  R2UR UR11, R11 ;  /* 0x000000000b0b72ca */ /* 0x000fe200000e0000 */
[----:B------:R-:W-:Y:S01]  /*178e0*/  UIADD3 UR26, UP1, UR22, 0x1f0, URZ ;  /* 0x000001f0161a7890 */ /* 0x000fe2000ff3e03f */
[----:B------:R-:W-:Y:S01]  /*178f0*/  R2UR UR7, R13 ;  /* 0x000000000d0772ca */ /* 0x000fe200000e0000 */
[----:B------:R-:W-:Y:S01]  /*17900*/  UIADD3.X UR15, URZ, UR23, URZ, UP0, !UPT ;  /* 0x000000173f0f7290 */ /* 0x000fe200087fe43f */
[----:B------:R-:W-:Y:S01]  /*17910*/  R2UR UR10, R12 ;  /* 0x000000000c0a72ca */ /* 0x000fe200000e0000 */
[----:B------:R-:W-:Y:S01]  /*17920*/  UIADD3.X UR27, URZ, UR23, URZ, UP1, !UPT ;  /* 0x000000173f1b7290 */ /* 0x000fe20008ffe43f */
[----:B------:R-:W-:Y:S01]  /*17930*/  R2UR UR12, R9 ;  /* 0x00000000090c72ca */ /* 0x000fe200000e0000 */
[----:B------:R-:W-:Y:S01]  /*17940*/  UMOV UR16, 0x0 ;  /* 0x0000000000107882 */ /* 0x000fe20000000000 */
[----:B------:R-:W-:Y:S01]  /*17950*/  IADD3 R14, R14, -0x1, RZ ;  /* 0xffffffff0e0e7810 */ /* 0x000fe20007ffe0ff */
[----:B------:R-:W-:Y:S01]  /*17960*/  UMOV UR17, 0x10000000 ;  /* 0x1000000000117882 */ /* 0x000fe20000000000 */
[----:B------:R-:W-:Y:S01]  /*17970*/  R2UR UR19, R2 ;  /* 0x00000000021372ca */ /* 0x000fe200000e0000 */
[----:B------:R-:W-:Y:S01]  /*17980*/  VIADD R12, R12, 0x20 ;  /* 0x000000200c0c7836 */ /* 0x000fe20000000000 */
[----:B------:R-:W-:-:S02]  /*17990*/  ISETP.GT.AND P3, PT, R14, 0x1, PT ;  /* 0x000000010e00780c */ /* 0x000fc40003f64270 */
[----:B------:R-:W-:Y:S01]  /*179a0*/  IADD3 R4, R4, 0x1, RZ ;  /* 0x0000000104047810 */ /* 0x000fe20007ffe0ff */
[----:B------:R-:W-:Y:S02]  /*179b0*/  UIADD3 UR8, UR7, 0x100, URZ ;  /* 0x0000010007087890 */ /* 0x000fe4000fffe03f */
[----:B------:R-:W-:Y:S01]  /*179c0*/  UIADD3 UR7, UR7, 0x18100, URZ ;  /* 0x0001810007077890 */ /* 0x000fe2000fffe03f */
[----:B------:R-:W-:-:S04]  /*179d0*/  ISETP.NE.AND P1, PT, R4, 0x3, PT ;  /* 0x000000030400780c */ /* 0x000fc80003f25270 */
[----:B0-----:R-:W-:Y:S02]  /*179e0*/  SEL R10, RZ, 0x1, P1 ;  /* 0x00000001ff0a7807 */ /* 0x001fe40000800000 */
[----:B------:R0:W-:Y:S01]  /*179f0*/  UTMALDG.3D [UR8], [UR14], desc[UR16] ;  /* 0x000010080e0075b4 */ /* 0x0001e20008011000 */
[----:B------:R-:W-:Y:S02]  /*17a00*/  SEL R4, R4, RZ, P1 ;  /* 0x000000ff04047207 */ /* 0x000fe40000800000 */
[----:B------:R-:W-:Y:S01]  /*17a10*/  LOP3.LUT R3, R3, R10, RZ, 0x3c, !PT ;  /* 0x0000000a03037212 */ /* 0x000fe200078e3cff */
[----:B0-----:R-:W-:Y:S01]  /*17a20*/  UMOV UR8, UR7 ;  /* 0x0000000700087c82 */ /* 0x001fe20008000000 */
[----:B------:R-:W-:Y:S02]  /*17a30*/  UMOV UR11, UR19 ;  /* 0x00000013000b7c82 */ /* 0x000fe40008000000 */
[----:B------:R0:W-:Y:S02]  /*17a40*/  UTMALDG.3D [UR8], [UR26], desc[UR16] ;  /* 0x000010081a0075b4 */ /* 0x0001e40008011000 */
[----:B0-----:R-:W-:Y:S05]  /*17a50*/  @P3 BRA `(.L_x_551) ;  /* 0xfffffffc00503947 */ /* 0x001fea000383ffff */
.L_x_547:
[----:B------:R-:W-:Y:S05]  /*17a60*/  BSYNC B1 ;  /* 0x0000000000017941 */ /* 0x000fea0003800000 */
.L_x_546:
[----:B------:R-:W2:Y:S01]  /*17a70*/  LDL.LU R15, [R1+0x200] ;  /* 0x00020000010f7983 */ /* 0x000ea20000300800 */
[----:B------:R-:W-:Y:S01]  /*17a80*/  LOP3.LUT P1, RZ, R8, 0xff, RZ, 0xc0, !PT ;  /* 0x000000ff08ff7812 */ /* 0x000fe2000782c0ff */
[----:B------:R-:W-:Y:S02]  /*17a90*/  ULDC.64 UR8, c[0x0][0x650] ;  /* 0x0001940000087ab9 */ /* 0x000fe40000000a00 */
[----:B------:R-:W3:Y:S01]  /*17aa0*/  LDL.LU R13, [R1+0x204] ;  /* 0x00020400010d7983 */ /* 0x000ee20000300800 */
[----:B------:R-:W-:Y:S01]  /*17ab0*/  IADD3 R6, R6, UR18, RZ ;  /* 0x0000001206067c10 */ /* 0x000fe2000fffe0ff */
[----:B------:R-:W-:Y:S01]  /*17ac0*/  UISETP.GE.U32.AND UP0, UPT, UR18, 0x3, UPT ;  /* 0x000000031200788c */ /* 0x000fe2000bf06070 */
[----:B------:R-:W-:Y:S01]  /*17ad0*/  BSSY B1, `(.L_x_552) ;  /* 0x0000074000017945 */ /* 0x000fe20003800000 */
[----:B------:R-:W-:Y:S02]  /*17ae0*/  MOV R9, 0xffffffff ;  /* 0xffffffff00097802 */ /* 0x000fe40000000f00 */
[----:B------:R-:W-:-:S02]  /*17af0*/  PRMT R4, RZ, 0x7610, R4 ;  /* 0x00007610ff047816 */ /* 0x000fc40000000004 */
[----:B------:R-:W-:Y:S02]  /*17b00*/  PLOP3.LUT P3, PT, PT, PT, UP0, 0x80, 0x0 ;  /* 0x000000000000781c */ /* 0x000fe40003f6f008 */
[----:B------:R-:W0:Y:S01]  /*17b10*/  @P1 S2R R3, SR_CgaCtaId ;  /* 0x0000000000031919 */ /* 0x000e220000008800 */
[----:B------:R-:W-:Y:S02]  /*17b20*/  @P1 MOV R2, 0x400 ;  /* 0x0000040000021802 */ /* 0x000fe40000000f00 */
[----:B------:R-:W-:Y:S02]  /*17b30*/  PRMT R8, RZ, 0x7610, R8 ;  /* 0x00007610ff087816 */ /* 0x000fe40000000008 */
[----:B0-----:R-:W-:-:S04]  /*17b40*/  @P1 LEA R2, R3, R2, 0x18 ;  /* 0x0000000203021211 */ /* 0x001fc800078ec0ff */
[----:B------:R0:W-:Y:S01]  /*17b50*/  @P1 SYNCS.ARRIVE.TRANS64.A1T0 RZ, [R2+URZ+0x48], RZ ;  /* 0x000048ff02ff19a7 */ /* 0x0001e2000810003f */
[----:B------:R-:W-:Y:S02]  /*17b60*/  ISETP.GT.U32.AND P1, PT, R6, 0x2, PT ;  /* 0x000000020600780c */ /* 0x000fe40003f24070 */
[----:B0-----:R-:W-:-:S04]  /*17b70*/  MOV R2, UR18 ;  /* 0x0000001200027c02 */ /* 0x001fc80008000f00 */
[----:B------:R-:W-:Y:S01]  /*17b80*/  ISETP.LT.U32.AND P1, PT, R2, 0x3, P1 ;  /* 0x000000030200780c */ /* 0x000fe20000f21070 */
[----:B------:R-:W-:Y:S01]  /*17b90*/  IMAD.WIDE.U32 R2, R6, -0x55555555, RZ ;  /* 0xaaaaaaab06027825 */ /* 0x000fe200078e00ff */
[----:B------:R-:W-:-:S04]  /*17ba0*/  MOV R2, 0xffffffff ;  /* 0xffffffff00027802 */ /* 0x000fc80000000f00 */
[----:B------:R-:W-:Y:S02]  /*17bb0*/  SHF.R.U32.HI R5, RZ, 0x1, R3 ;  /* 0x00000001ff057819 */ /* 0x000fe40000011603 */
[----:B------:R-:W-:-:S03]  /*17bc0*/  SEL R3, RZ, 0x1, !P1 ;  /* 0x00000001ff037807 */ /* 0x000fc60004800000 */
[----:B------:R-:W-:Y:S01]  /*17bd0*/  IMAD R6, R5, -0x3, R6 ;  /* 0xfffffffd05067824 */ /* 0x000fe200078e0206 */
[----:B------:R-:W-:Y:S01]  /*17be0*/  LOP3.LUT R0, R0, R3, RZ, 0x3c, !PT ;  /* 0x0000000300007212 */ /* 0x000fe200078e3cff */
[----:B------:R-:W-:-:S03]  /*17bf0*/  IMAD.MOV.U32 R3, RZ, RZ, -0x1 ;  /* 0xffffffffff037424 */ /* 0x000fc600078e00ff */
[----:B------:R-:W-:Y:S02]  /*17c00*/  @P3 LOP3.LUT R0, R0, 0x1, R5, 0x78, !PT ;  /* 0x0000000100003812 */ /* 0x000fe400078e7805 */
[----:B---3--:R-:W-:-:S04]  /*17c10*/  IADD3 R13, P1, R13, UR20, RZ ;  /* 0x000000140d0d7c10 */ /* 0x008fc8000ff3e0ff */
[----:B--2---:R-:W-:Y:S01]  /*17c20*/  IADD3.X R15, R15, UR13, RZ, P1, !PT ;  /* 0x0000000d0f0f7c10 */ /* 0x004fe20008ffe4ff */
[----:B------:R0:W-:Y:S01]  /*17c30*/  STL [R1+0x204], R13 ;  /* 0x0002040d01007387 */ /* 0x0001e20000100800 */
[----:B------:R-:W-:-:S03]  /*17c40*/  ISETP.GE.U32.AND P1, PT, R13, UR8, PT ;  /* 0x000000080d007c0c */ /* 0x000fc6000bf26070 */
[----:B------:R0:W-:Y:S01]  /*17c50*/  STL [R1+0x200], R15 ;  /* 0x0002000f01007387 */ /* 0x0001e20000100800 */
[----:B------:R-:W-:-:S13]  /*17c60*/  ISETP.GE.U32.AND.EX P1, PT, R15, UR9, PT, P1 ;  /* 0x000000090f007c0c */ /* 0x000fda000bf26110 */
[----:B0-----:R-:W-:Y:S05]  /*17c70*/  @P1 BRA `(.L_x_553) ;  /* 0x0000000400641947 */ /* 0x001fea0003800000 */
[----:B------:R-:W0:Y:S01]  /*17c80*/  S2R R7, SR_CTAID.X ;  /* 0x0000000000077919 */ /* 0x000e220000002500 */
[----:B------:R-:W-:Y:S01]  /*17c90*/  ULDC UR7, c[0x0][0x150] ;  /* 0x0000540000077ab9 */ /* 0x000fe20000000800 */
[----:B------:R-:W1:Y:S01]  /*17ca0*/  LDC R4, c[0x0][0x144] ;  /* 0x00005100ff047b82 */ /* 0x000e620000000800 */
[----:B------:R-:W-:Y:S01]  /*17cb0*/  UISETP.NE.AND UP0, UPT, UR45, URZ, UPT ;  /* 0x0000003f2d00728c */ /* 0x000fe2000bf05270 */
[----:B------:R-:W2:Y:S01]  /*17cc0*/  S2R R5, SR_CTAID.Y ;  /* 0x0000000000057919 */ /* 0x000ea20000002600 */
[----:B------:R-:W-:Y:S01]  /*17cd0*/  ULDC.64 UR8, c[0x0][0x628] ;  /* 0x00018a0000087ab9 */ /* 0x000fe20000000a00 */
[----:B------:R-:W-:-:S03]  /*17ce0*/  ULDC UR10, c[0x0][0x630] ;  /* 0x00018c00000a7ab9 */ /* 0x000fc60000000800 */
[----:B------:R-:W-:Y:S01]  /*17cf0*/  PLOP3.LUT P1, PT, PT, PT, UP0, 0x80, 0x0 ;  /* 0x000000000000781c */ /* 0x000fe20003f2f008 */
[----:B------:R-:W3:Y:S01]  /*17d00*/  LDC R10, c[0x0][0x148] ;  /* 0x00005200ff0a7b82 */ /* 0x000ee20000000800 */
[----:B0-----:R-:W-:Y:S02]  /*17d10*/  I2FP.F32.U32 R2, R7 ;  /* 0x0000000700027245 */ /* 0x001fe40000201000 */
[----:B--2---:R-:W-:-:S03]  /*17d20*/  I2FP.F32.U32 R3, R5 ;  /* 0x0000000500037245 */ /* 0x004fc60000201000 */
[----:B------:R-:W-:Y:S01]  /*17d30*/  FMUL R2, R2, UR7 ;  /* 0x0000000702027c20 */ /* 0x000fe20008400000 */
[----:B------:R-:W-:Y:S02]  /*17d40*/  ULDC UR7, c[0x0][0x154] ;  /* 0x0000550000077ab9 */ /* 0x000fe40000000800 */
[----:B------:R-:W-:-:S03]  /*17d50*/  FMUL R9, R3, UR7 ;  /* 0x0000000703097c20 */ /* 0x000fc60008400000 */
[----:B------:R-:W0:Y:S08]  /*17d60*/  F2I.U32.TRUNC.NTZ R2, R2 ;  /* 0x0000000200027305 */ /* 0x000e30000020f000 */
[----:B------:R-:W2:Y:S01]  /*17d70*/  F2I.U32.TRUNC.NTZ R9, R9 ;  /* 0x0000000900097305 */ /* 0x000ea2000020f000 */
[----:B0-----:R-:W-:Y:S01]  /*17d80*/  IMAD.MOV R3, RZ, RZ, -R2 ;  /* 0x000000ffff037224 */ /* 0x001fe200078e0a02 */
[----:B------:R-:W-:-:S03]  /*17d90*/  MOV R2, R13 ;  /* 0x0000000d00027202 */ /* 0x000fc60000000f00 */
[----:B-1----:R-:W-:Y:S01]  /*17da0*/  IMAD R7, R4, R3, R7 ;  /* 0x0000000304077224 */ /* 0x002fe200078e0207 */
[----:B--2---:R-:W-:-:S05]  /*17db0*/  IADD3 R3, -R9, RZ, RZ ;  /* 0x000000ff09037210 */ /* 0x004fca0007ffe1ff */
[----:B---3--:R-:W-:Y:S01]  /*17dc0*/  @P1 IMAD R7, R10, R3, R5 ;  /* 0x000000030a071224 */ /* 0x008fe200078e0205 */
[----:B------:R-:W-:Y:S01]  /*17dd0*/  ISETP.NE.U32.AND P1, PT, RZ, UR8, PT ;  /* 0x00000008ff007c0c */ /* 0x000fe2000bf25070 */
[----:B------:R-:W-:-:S03]  /*17de0*/  IMAD.MOV.U32 R3, RZ, RZ, R15 ;  /* 0x000000ffff037224 */ /* 0x000fc600078e000f */
[----:B------:R-:W-:-:S13]  /*17df0*/  ISETP.NE.AND.EX P1, PT, RZ, UR9, PT, P1 ;  /* 0x00000009ff007c0c */ /* 0x000fda000bf25310 */
[----:B------:R-:W-:Y:S05]  /*17e00*/  @!P1 BRA `(.L_x_554) ;  /* 0x0000000000289947 */ /* 0x000fea0003800000 */
[----:B------:R-:W-:Y:S02]  /*17e10*/  ULDC UR7, c[0x0][0x634] ;  /* 0x00018d0000077ab9 */ /* 0x000fe40000000800 */
[----:B------:R-:W-:-:S04]  /*17e20*/  IADD3 R3, P1, R13, UR7, RZ ;  /* 0x000000070d037c10 */ /* 0x000fc8000ff3e0ff */
[----:B------:R-:W-:-:S05]  /*17e30*/  IADD3.X R9, RZ, R15, RZ, P1, !PT ;  /* 0x0000000fff097210 */ /* 0x000fca0000ffe4ff */
[----:B------:R-:W-:-:S04]  /*17e40*/  IMAD.WIDE.U32 R4, R9, UR8, RZ ;  /* 0x0000000809047c25 */ /* 0x000fc8000f8e00ff */
[----:B------:R-:W-:-:S04]  /*17e50*/  IMAD.WIDE.U32 R4, P1, R3, UR9, R4 ;  /* 0x0000000903047c25 */ /* 0x000fc8000f820004 */
[----:B------:R-:W-:-:S04]  /*17e60*/  IMAD.WIDE.U32 R2, R3, UR8, RZ ;  /* 0x0000000803027c25 */ /* 0x000fc8000f8e00ff */
[----:B------:R-:W-:Y:S01]  /*17e70*/  IMAD.MOV.U32 R2, RZ, RZ, R5 ;  /* 0x000000ffff027224 */ /* 0x000fe200078e0005 */
[----:B------:R-:W-:Y:S02]  /*17e80*/  IADD3 RZ, P3, R3, R4, RZ ;  /* 0x0000000403ff7210 */ /* 0x000fe40007f7e0ff */
[----:B------:R-:W-:-:S03]  /*17e90*/  IADD3.X R3, RZ, RZ, RZ, P1, !PT ;  /* 0x000000ffff037210 */ /* 0x000fc60000ffe4ff */
[----:B------:R-:W-:-:S08]  /*17ea0*/  IMAD.WIDE.U32.X R2, R9, UR9, R2, P3 ;  /* 0x0000000909027c25 */ /* 0x000fd000098e0402 */
.L_x_554:
[--C-:B------:R-:W-:Y:S01]  /*17eb0*/  SHF.R.U64 R9, R2, UR10, R3.reuse ;  /* 0x0000000a02097c19 */ /* 0x100fe20008001203 */
[----:B------:R-:W-:Y:S01]  /*17ec0*/  ULDC.64 UR8, c[0x0][0x620] ;  /* 0x0001880000087ab9 */ /* 0x000fe20000000a00 */
[----:B------:R-:W-:Y:S01]  /*17ed0*/  SHF.R.U32.HI R2, RZ, UR10, R3 ;  /* 0x0000000aff027c19 */ /* 0x000fe20008011603 */
[----:B------:R-:W-:Y:S01]  /*17ee0*/  IMAD.MOV.U32 R3, RZ, RZ, R15 ;  /* 0x000000ffff037224 */ /* 0x000fe200078e000f */
[----:B------:R-:W-:Y:S01]  /*17ef0*/  IADD3 R11, P1, RZ, -R9, RZ ;  /* 0x80000009ff0b7210 */ /* 0x000fe20007f3e0ff */
[----:B------:R-:W-:-:S03]  /*17f00*/  ULDC UR7, c[0x0][0x618] ;  /* 0x0001860000077ab9 */ /* 0x000fc60000000800 */
[----:B------:R-:W-:-:S05]  /*17f10*/  IADD3.X R2, RZ, ~R2, RZ, P1, !PT ;  /* 0x80000002ff027210 */ /* 0x000fca0000ffe4ff */
[----:B------:R-:W-:-:S04]  /*17f20*/  IMAD R2, R2, UR8, RZ ;  /* 0x0000000802027c24 */ /* 0x000fc8000f8e02ff */
[----:B------:R-:W-:Y:S01]  /*17f30*/  IMAD R5, R11, UR9, R2 ;  /* 0x000000090b057c24 */ /* 0x000fe2000f8e0202 */
[----:B------:R-:W-:-:S05]  /*17f40*/  MOV R2, R13 ;  /* 0x0000000d00027202 */ /* 0x000fca0000000f00 */
[----:B------:R-:W-:Y:S01]  /*17f50*/  IMAD.WIDE.U32 R2, R11, UR8, R2 ;  /* 0x000000080b027c25 */ /* 0x000fe2000f8e0002 */
[----:B------:R-:W-:Y:S02]  /*17f60*/  ULDC.64 UR8, c[0x0][0x640] ;  /* 0x0001900000087ab9 */ /* 0x000fe40000000a00 */
[----:B------:R-:W-:Y:S02]  /*17f70*/  ISETP.NE.U32.AND P1, PT, RZ, UR8, PT ;  /* 0x00000008ff007c0c */ /* 0x000fe4000bf25070 */
[----:B------:R-:W-:Y:S02]  /*17f80*/  IADD3 R3, R3, R5, RZ ;  /* 0x0000000503037210 */ /* 0x000fe40007ffe0ff */
[----:B------:R-:W-:Y:S02]  /*17f90*/  ISETP.NE.AND.EX P1, PT, RZ, UR9, PT, P1 ;  /* 0x00000009ff007c0c */ /* 0x000fe4000bf25310 */
[--C-:B------:R-:W-:Y:S02]  /*17fa0*/  SHF.R.U64 R10, R2, UR7, R3.reuse ;  /* 0x00000007020a7c19 */ /* 0x100fe40008001203 */
[----:B------:R-:W-:Y:S01]  /*17fb0*/  SHF.R.U32.HI R3, RZ, UR7, R3 ;  /* 0x00000007ff037c19 */ /* 0x000fe20008011603 */
[----:B------:R-:W-:-:S03]  /*17fc0*/  ULDC UR7, c[0x0][0x608] ;  /* 0x0001820000077ab9 */ /* 0x000fc60000000800 */
[--C-:B------:R-:W-:Y:S02]  /*17fd0*/  SHF.R.U64 R12, R10, UR7, R3.reuse ;  /* 0x000000070a0c7c19 */ /* 0x100fe40008001203 */
[----:B------:R-:W-:Y:S01]  /*17fe0*/  SHF.R.U32.HI R3, RZ, UR7, R3 ;  /* 0x00000007ff037c19 */ /* 0x000fe20008011603 */
[----:B------:R-:W-:-:S03]  /*17ff0*/  ULDC UR7, c[0x0][0x658] ;  /* 0x0001960000077ab9 */ /* 0x000fc60000000800 */
[--C-:B------:R-:W-:Y:S02]  /*18000*/  SHF.R.U32.HI R13, RZ, UR7, R3.reuse ;  /* 0x00000007ff0d7c19 */ /* 0x100fe40008011603 */
[----:B------:R-:W-:-:S03]  /*18010*/  SHF.R.U64 R11, R12, UR7, R3 ;  /* 0x000000070c0b7c19 */ /* 0x000fc60008001203 */
[----:B------:R-:W-:Y:S01]  /*18020*/  IMAD.MOV.U32 R3, RZ, RZ, R13 ;  /* 0x000000ffff037224 */ /* 0x000fe200078e000d */
[----:B------:R-:W-:Y:S01]  /*18030*/  MOV R2, R11 ;  /* 0x0000000b00027202 */ /* 0x000fe20000000f00 */
[----:B------:R-:W-:Y:S06]  /*18040*/  @!P1 BRA `(.L_x_555) ;  /* 0x0000000000289947 */ /* 0x000fec0003800000 */
        /* <DEDUP_REMOVED lines=10> */
.L_x_555:
[----:B------:R-:W-:Y:S01]  /*180f0*/  ULDC UR7, c[0x0][0x648] ;  /* 0x0001920000077ab9 */ /* 0x000fe20000000800 */
[----:B------:R-:W-:Y:S01]  /*18100*/  LOP3.LUT R12, R12, UR6, RZ, 0xc0, !PT ;  /* 0x000000060c0c7c12 */ /* 0x000fe2000f8ec0ff */
[----:B------:R-:W-:Y:S01]  /*18110*/  UISETP.NE.AND UP0, UPT, UR45, URZ, UPT ;  /* 0x0000003f2d00728c */ /* 0x000fe2000bf05270 */
[----:B------:R-:W-:Y:S01]  /*18120*/  SHF.R.U64 R3, R2, UR7, R3 ;  /* 0x0000000702037c19 */ /* 0x000fe20008001203 */
[----:B------:R-:W-:Y:S01]  /*18130*/  ULDC UR7, c[0x0][0x638] ;  /* 0x00018e0000077ab9 */ /* 0x000fe20000000800 */
[----:B------:R-:W-:Y:S02]  /*18140*/  LOP3.LUT R4, R10, UR4, RZ, 0xc0, !PT ;  /* 0x000000040a047c12 */ /* 0x000fe4000f8ec0ff */
[C---:B------:R-:W-:Y:S01]  /*18150*/  IADD3 R2, -R3.reuse, RZ, RZ ;  /* 0x000000ff03027210 */ /* 0x040fe20007ffe1ff */
[----:B------:R-:W-:Y:S01]  /*18160*/  IMAD R12, R3, UR5, R12 ;  /* 0x00000005030c7c24 */ /* 0x000fe2000f8e020c */
[----:B------:R-:W-:Y:S02]  /*18170*/  PLOP3.LUT P1, PT, PT, PT, UP0, 0x40, 0x0 ;  /* 0x000000000000781c */ /* 0x000fe40003f2e808 */
[----:B------:R-:W-:Y:S01]  /*18180*/  PLOP3.LUT P3, PT, PT, PT, UP0, 0x40, 0x0 ;  /* 0x000000000000781c */ /* 0x000fe20003f6e808 */
[----:B------:R-:W-:Y:S01]  /*18190*/  IMAD R11, R2, UR7, R11 ;  /* 0x00000007020b7c24 */ /* 0x000fe2000f8e020b */
[----:B------:R-:W-:-:S02]  /*181a0*/  ULDC UR7, c[0x0][0x610] ;  /* 0x0001840000077ab9 */ /* 0x000fc40000000800 */
[----:B------:R-:W-:Y:S01]  /*181b0*/  IMAD R7, R12, UR7, R7 ;  /* 0x000000070c077c24 */ /* 0x000fe2000f8e0207 */
[----:B------:R-:W-:Y:S02]  /*181c0*/  ULDC UR7, c[0x0][0x600] ;  /* 0x0001800000077ab9 */ /* 0x000fe40000000800 */
[----:B------:R-:W-:-:S05]  /*181d0*/  IMAD R4, R11, UR7, R4 ;  /* 0x000000070b047c24 */ /* 0x000fca000f8e0204 */
[----:B------:R-:W-:Y:S02]  /*181e0*/  SEL R2, R4, R7, P1 ;  /* 0x0000000704027207 */ /* 0x000fe40000800000 */
[----:B------:R-:W-:Y:S02]  /*181f0*/  SEL R3, R7, R4, P3 ;  /* 0x0000000407037207 */ /* 0x000fe40001800000 */
[----:B------:R-:W-:-:S07]  /*18200*/  MOV R4, 0x1 ;  /* 0x0000000100047802 */ /* 0x000fce0000000f00 */
.L_x_553:
[----:B------:R-:W-:Y:S05]  /*18210*/  BSYNC B1 ;  /* 0x0000000000017941 */ /* 0x000fea0003800000 */
.L_x_552:
[----:B------:R-:W-:-:S13]  /*18220*/  LOP3.LUT P1, RZ, R4, 0xff, RZ, 0xc0, !PT ;  /* 0x000000ff04ff7812 */ /* 0x000fda000782c0ff */
[----:B------:R-:W-:Y:S05]  /*18230*/  @P1 BRA `(.L_x_556) ;  /* 0xfffffff400241947 */ /* 0x000fea000383ffff */
[----:B------:R-:W-:Y:S05]  /*18240*/  BSYNC B0 ;  /* 0x0000000000007941 */ /* 0x000fea0003800000 */
.L_x_544:
[----:B------:R-:W-:-:S03]  /*18250*/  UMOV UR7, 0xffffffff ;  /* 0xffffffff00077882 */ /* 0x000fc60000000000 */
[----:B------:R-:W-:Y:S05]  /*18260*/  BRA.DIV UR7, `(.L_x_557) ;  /* 0x0000000207f87947 */ /* 0x000fea000b800000 */
[----:B------:R-:W-:-:S13]  /*18270*/  ELECT P6, URZ, PT ;  /* 0x00000000003f782f */ /* 0x000fda00038c0000 */
.L_x_570:
[----:B------:R-:W-:Y:S04]  /*18280*/  BSSY B0, `(.L_x_558) ;  /* 0x0000023000007945 */ /* 0x000fe80003800000 */
[----:B------:R-:W-:Y:S05]  /*18290*/  @!P6 BRA `(.L_x_559) ;  /* 0x000000000084e947 */ /* 0x000fea0003800000 */
[----:B------:R-:W-:-:S04]  /*182a0*/  ULOP3.LUT UR7, UR40, 0x2, URZ, 0xfc, !UPT ;  /* 0x0000000228077892 */ /* 0x000fc8000f8efc3f */
[----:B------:R-:W-:-:S06]  /*182b0*/  UISETP.NE.AND UP0, UPT, UR7, 0x3, UPT ;  /* 0x000000030700788c */ /* 0x000fcc000bf05270 */
[----:B------:R-:W-:-:S13]  /*182c0*/  PLOP3.LUT P0, PT, PT, PT, UP0, 0x80, 0x0 ;  /* 0x000000000000781c */ /* 0x000fda0003f0f008 */
[----:B------:R-:W-:Y:S05]  /*182d0*/  @!P0 BRA `(.L_x_560) ;  /* 0x0000000000048947 */ /* 0x000fea0003800000 */
[----:B------:R-:W-:Y:S01]  /*182e0*/  BPT.TRAP 0x1 ;  /* 0x000000040000795c */ /* 0x000fe20000300000 */
.L_x_560:
[----:B------:R-:W0:Y:S01]  /*182f0*/  S2R R3, SR_CgaCtaId ;  /* 0x0000000000037919 */ /* 0x000e220000008800 */
[----:B------:R-:W-:-:S04]  /*18300*/  MOV R2, 0x400 ;  /* 0x0000040000027802 */ /* 0x000fc80000000f00 */
[----:B0-----:R-:W-:Y:S02]  /*18310*/  LEA R3, R3, R2, 0x18 ;  /* 0x0000000203037211 */ /* 0x001fe400078ec0ff */
[----:B------:R-:W-:-:S03]  /*18320*/  SHF.L.U32 R2, R0, 0x1f, RZ ;  /* 0x0000001f00027819 */ /* 0x000fc600000006ff */
[----:B------:R-:W-:-:S05]  /*18330*/  VIADD R3, R3, 0x18 ;  /* 0x0000001803037836 */ /* 0x000fca0000000000 */
[----:B------:R-:W-:-:S04]  /*18340*/  LEA R5, R6, R3, 0x3 ;  /* 0x0000000306057211 */ /* 0x000fc800078e18ff */
[----:B------:R-:W0:Y:S02]  /*18350*/  SYNCS.PHASECHK.TRANS64.TRYWAIT P0, [R5+URZ], R2 ;  /* 0x00000002050075a7 */ /* 0x000e24000800017f */
[----:B0-----:R-:W-:Y:S05]  /*18360*/  @!P0 BRA `(.L_x_561) ;  /* 0x0000000000d88947 */ /* 0x001fea0003800000 */
.L_x_571:
[----:B------:R-:W-:-:S04]  /*18370*/  IADD3 R6, R6, 0x1, RZ ;  /* 0x0000000106067810 */ /* 0x000fc80007ffe0ff */
[----:B------:R-:W-:-:S04]  /*18380*/  ISETP.NE.AND P0, PT, R6, 0x3, PT ;  /* 0x000000030600780c */ /* 0x000fc80003f05270 */
[----:B0-----:R-:W-:Y:S02]  /*18390*/  SEL R5, RZ, 0x1, P0 ;  /* 0x00000001ff057807 */ /* 0x001fe40000000000 */
[----:B------:R-:W-:Y:S02]  /*183a0*/  SEL R6, R6, RZ, P0 ;  /* 0x000000ff06067207 */ /* 0x000fe40000000000 */
[----:B------:R-:W-:-:S03]  /*183b0*/  LOP3.LUT R5, R0, R5, RZ, 0x3c, !PT ;  /* 0x0000000500057212 */ /* 0x000fc600078e3cff */
[----:B------:R-:W-:Y:S01]  /*183c0*/  IMAD R7, R6, 0x8, R3 ;  /* 0x0000000806077824 */ /* 0x000fe200078e0203 */
[----:B------:R-:W-:-:S04]  /*183d0*/  SHF.L.U32 R0, R5, 0x1f, RZ ;  /* 0x0000001f05007819 */ /* 0x000fc800000006ff */
[----:B------:R-:W0:Y:S02]  /*183e0*/  SYNCS.PHASECHK.TRANS64.TRYWAIT P0, [R7+URZ], R0 ;  /* 0x00000000070075a7 */ /* 0x000e24000800017f */
[----:B0-----:R-:W-:Y:S05]  /*183f0*/  @!P0 BRA `(.L_x_562) ;  /* 0x0000000000c88947 */ /* 0x001fea0003800000 */
.L_x_572:
[----:B0-----:R-:W-:-:S04]  /*18400*/  IADD3 R0, R6, 0x1, RZ ;  /* 0x0000000106007810 */ /* 0x001fc80007ffe0ff */
[----:B------:R-:W-:-:S04]  /*18410*/  ISETP.NE.AND P0, PT, R0, 0x3, PT ;  /* 0x000000030000780c */ /* 0x000fc80003f05270 */
[----:B------:R-:W-:Y:S02]  /*18420*/  SEL R2, RZ, 0x1, P0 ;  /* 0x00000001ff027807 */ /* 0x000fe40000000000 */
[----:B------:R-:W-:Y:S02]  /*18430*/  SEL R0, R0, RZ, P0 ;  /* 0x000000ff00007207 */ /* 0x000fe40000000000 */
[----:B------:R-:W-:Y:S02]  /*18440*/  LOP3.LUT R2, R5, R2, RZ, 0x3c, !PT ;  /* 0x0000000205027212 */ /* 0x000fe400078e3cff */
[----:B------:R-:W-:Y:S02]  /*18450*/  LEA R3, R0, R3, 0x3 ;  /* 0x0000000300037211 */ /* 0x000fe400078e18ff */
[----:B------:R-:W-:-:S07]  /*18460*/  SHF.L.U32 R0, R2, 0x1f, RZ ;  /* 0x0000001f02007819 */ /* 0x000fce00000006ff */
.L_x_563:
[----:B0-----:R0:W1:Y:S02]  /*18470*/  SYNCS.PHASECHK.TRANS64.TRYWAIT P0, [R3+URZ], R0 ;  /* 0x00000000030075a7 */ /* 0x001064000800017f */
[----:B-1----:R-:W-:Y:S05]  /*18480*/  @!P0 NANOSLEEP.SYNCS 0x989680 ;  /* 0x009896800000895d */ /* 0x002fea0003900000 */
[----:B------:R-:W1:Y:S02]  /*18490*/  @!P0 SYNCS.PHASECHK.TRANS64 P0, [R3+URZ], R0 ;  /* 0x00000000030085a7 */ /* 0x000e64000800007f */
[----:B-1----:R-:W-:Y:S05]  /*184a0*/  @!P0 BRA `(.L_x_563) ;  /* 0xfffffffc00f08947 */ /* 0x002fea000383ffff */
.L_x_559:
[----:B------:R-:W-:Y:S05]  /*184b0*/  BSYNC B0 ;  /* 0x0000000000007941 */ /* 0x000fea0003800000 */
.L_x_558:
[----:B------:R-:W-:Y:S05]  /*184c0*/  EXIT ;  /* 0x000000000000794d */ /* 0x000fea0003800000 */
.L_x_17:
[----:B-1----:R1:W4:Y:S02]  /*184d0*/  SYNCS.PHASECHK.TRANS64.TRYWAIT P1, [R3+URZ], R0 ;  /* 0x00000000030075a7 */ /* 0x002324000802017f */
[----:B----4-:R-:W-:Y:S05]  /*184e0*/  @!P1 NANOSLEEP.SYNCS 0x989680 ;  /* 0x009896800000995d */ /* 0x010fea0003900000 */
[----:B------:R-:W4:Y:S02]  /*184f0*/  @!P1 SYNCS.PHASECHK.TRANS64 P1, [R3+URZ], R0 ;  /* 0x00000000030095a7 */ /* 0x000f24000802007f */
[----:B----4-:R-:W-:Y:S05]  /*18500*/  @!P1 BRA `(.L_x_17) ;  /* 0xfffffffc00f09947 */ /* 0x010fea000383ffff */
[----:B------:R-:W-:Y:S05]  /*18510*/  BRA `(.L_x_16) ;  /* 0xfffffe8c00b87947 */ /* 0x000fea000383ffff */
.L_x_22:
[----:B-1----:R-:W-:-:S04]  /*18520*/  IMAD.U32 R4, RZ, RZ, UR8 ;  /* 0x00000008ff047e24 */ /* 0x002fc8000f8e00ff */
[----:B------:R1:W2:Y:S03]  /*18530*/  SYNCS.PHASECHK.TRANS64.TRYWAIT P1, [R4+URZ], R3 ;  /* 0x00000003040075a7 */ /* 0x0002a6000802017f */
[----:B--2---:R-:W-:Y:S05]  /*18540*/  @!P1 NANOSLEEP.SYNCS 0x989680 ;  /* 0x009896800000995d */ /* 0x004fea0003900000 */
[----:B------:R-:W2:Y:S02]  /*18550*/  @!P1 SYNCS.PHASECHK.TRANS64 P1, [R4+URZ], R3 ;  /* 0x00000003040095a7 */ /* 0x000ea4000802007f */
[----:B--2---:R-:W-:Y:S05]  /*18560*/  @!P1 BRA `(.L_x_22) ;  /* 0xfffffffc00ec9947 */ /* 0x004fea000383ffff */
[----:B------:R-:W-:Y:S05]  /*18570*/  BRA `(.L_x_21) ;  /* 0xfffffec4002c7947 */ /* 0x000fea000383ffff */
.L_x_545:
[----:B------:R-:W-:Y:S01]  /*18580*/  BSSY B1, `(.L_x_564) ;  /* 0x0000006000017945 */ /* 0x000fe20003800000 */
[----:B------:R-:W-:-:S07]  /*18590*/  MOV R15, 0xffffffff ;  /* 0xffffffff000f7802 */ /* 0x000fce0000000f00 */
[----:B------:R-:W-:Y:S05]  /*185a0*/  WARPSYNC.COLLECTIVE R15, `(.L_x_565) ;  /* 0x000000000f0c7348 */ /* 0x000fea0003c00000 */
[----:B------:R-:W-:Y:S02]  /*185b0*/  ELECT P6, UR62, PT ;  /* 0x00000000003e782f */ /* 0x000fe400038c0000 */
[----:B------:R-:W-:Y:S01]  /*185c0*/  MOV R14, UR62 ;  /* 0x0000003e000e7c02 */ /* 0x000fe20008000f00 */
[----:B------:R-:W-:Y:S10]  /*185d0*/  ENDCOLLECTIVE ;  /* 0x000000000000791b */ /* 0x000ff40003800000 */
.L_x_565:
[----:B------:R-:W-:Y:S05]  /*185e0*/  BSYNC B1 ;  /* 0x0000000000017941 */ /* 0x000fea0003800000 */
.L_x_564:
[----:B------:R-:W-:Y:S05]  /*185f0*/  BRA `(.L_x_566) ;  /* 0xfffffff000407947 */ /* 0x000fea000383ffff */
.L_x_548:
[----:B0-----:R0:W1:Y:S02]  /*18600*/  SYNCS.PHASECHK.TRANS64.TRYWAIT P1, [R10+URZ+0x18], R5 ;  /* 0x000018050a0075a7 */ /* 0x001064000802017f */
[----:B-1----:R-:W-:Y:S05]  /*18610*/  @!P1 NANOSLEEP.SYNCS 0x989680 ;  /* 0x009896800000995d */ /* 0x002fea0003900000 */
[----:B------:R-:W1:Y:S02]  /*18620*/  @!P1 SYNCS.PHASECHK.TRANS64 P1, [R10+URZ+0x18], R5 ;  /* 0x000018050a0095a7 */ /* 0x000e64000802007f */
[----:B-1----:R-:W-:Y:S05]  /*18630*/  @!P1 BRA `(.L_x_548) ;  /* 0xfffffffc00f09947 */ /* 0x002fea000383ffff */
[----:B------:R-:W-:Y:S05]  /*18640*/  BRA `(.L_x_567) ;  /* 0xfffffff000747947 */ /* 0x000fea000383ffff */
.L_x_557:
[----:B------:R-:W-:Y:S01]  /*18650*/  BSSY B0, `(.L_x_568) ;  /* 0x0000006000007945 */ /* 0x000fe20003800000 */
[----:B------:R-:W-:-:S07]  /*18660*/  MOV R15, 0xffffffff ;  /* 0xffffffff000f7802 */ /* 0x000fce0000000f00 */
[----:B------:R-:W-:Y:S05]  /*18670*/  WARPSYNC.COLLECTIVE R15, `(.L_x_569) ;  /* 0x000000000f0c7348 */ /* 0x000fea0003c00000 */
[----:B------:R-:W-:Y:S02]  /*18680*/  ELECT P6, UR62, PT ;  /* 0x00000000003e782f */ /* 0x000fe400038c0000 */
[----:B------:R-:W-:Y:S01]  /*18690*/  MOV R14, UR62 ;  /* 0x0000003e000e7c02 */ /* 0x000fe20008000f00 */
[----:B------:R-:W-:Y:S10]  /*186a0*/  ENDCOLLECTIVE ;  /* 0x000000000000791b */ /* 0x000ff40003800000 */
.L_x_569:
[----:B------:R-:W-:Y:S05]  /*186b0*/  BSYNC B0 ;  /* 0x0000000000007941 */ /* 0x000fea0003800000 */
.L_x_568:
[----:B------:R-:W-:Y:S05]  /*186c0*/  BRA `(.L_x_570) ;  /* 0xfffffff800ec7947 */ /* 0x000fea000383ffff */
.L_x_561:
[----:B0-----:R0:W1:Y:S02]  /*186d0*/  SYNCS.PHASECHK.TRANS64.TRYWAIT P0, [R5+URZ], R2 ;  /* 0x00000002050075a7 */ /* 0x001064000800017f */
[----:B-1----:R-:W-:Y:S05]  /*186e0*/  @!P0 NANOSLEEP.SYNCS 0x989680 ;  /* 0x009896800000895d */ /* 0x002fea0003900000 */
[----:B------:R-:W1:Y:S02]  /*186f0*/  @!P0 SYNCS.PHASECHK.TRANS64 P0, [R5+URZ], R2 ;  /* 0x00000002050085a7 */ /* 0x000e64000800007f */
[----:B-1----:R-:W-:Y:S05]  /*18700*/  @!P0 BRA `(.L_x_561) ;  /* 0xfffffffc00f08947 */ /* 0x002fea000383ffff */
[----:B------:R-:W-:Y:S05]  /*18710*/  BRA `(.L_x_571) ;  /* 0xfffffffc00147947 */ /* 0x000fea000383ffff */
.L_x_562:
[----:B0-----:R0:W1:Y:S02]  /*18720*/  SYNCS.PHASECHK.TRANS64.TRYWAIT P0, [R7+URZ], R0 ;  /* 0x00000000070075a7 */ /* 0x001064000800017f */
[----:B-1----:R-:W-:Y:S05]  /*18730*/  @!P0 NANOSLEEP.SYNCS 0x989680 ;  /* 0x009896800000895d */ /* 0x002fea0003900000 */
[----:B------:R-:W1:Y:S02]  /*18740*/  @!P0 SYNCS.PHASECHK.TRANS64 P0, [R7+URZ], R0 ;  /* 0x00000000070085a7 */ /* 0x000e64000800007f */
[----:B-1----:R-:W-:Y:S05]  /*18750*/  @!P0 BRA `(.L_x_562) ;  /* 0xfffffffc00f08947 */ /* 0x002fea000383ffff */
[----:B------:R-:W-:Y:S05]  /*18760*/  BRA `(.L_x_572) ;  /* 0xfffffffc00247947 */ /* 0x000fea000383ffff */
.L_x_573:
[----:B------:R-:W-:-:S00]  /*18770*/  BRA `(.L_x_573) ;  /* 0xfffffffc00fc7947 */ /* 0x000fc0000383ffff */
[----:B------:R-:W-:-:S00]  /*18780*/  NOP ;  /* 0x0000000000007918 */ /* 0x000fc00000000000 */
[----:B------:R-:W-:-:S00]  /*18790*/  NOP ;  /* 0x0000000000007918 */ /* 0x000fc00000000000 */
[----:B------:R-:W-:-:S00]  /*187a0*/  NOP ;  /* 0x0000000000007918 */ /* 0x000fc00000000000 */
[----:B------:R-:W-:-:S00]  /*187b0*/  NOP ;  /* 0x0000000000007918 */ /* 0x000fc00000000000 */
[----:B------:R-:W-:-:S00]  /*187c0*/  NOP ;  /* 0x0000000000007918 */ /* 0x000fc00000000000 */
[----:B------:R-:W-:-:S00]  /*187d0*/  NOP ;  /* 0x0000000000007918 */ /* 0x000fc00000000000 */
[----:B------:R-:W-:-:S00]  /*187e0*/  NOP ;  /* 0x0000000000007918 */ /* 0x000fc00000000000 */
[----:B------:R-:W-:-:S00]  /*187f0*/  NOP ;  /* 0x0000000000007918 */ /* 0x000fc00000000000 */
.L_x_574:


//--------------------- .nv.global.init           --------------------------
	.section	.nv.global.init,"aw",@progbits
.nv.global.init:
	.type		$str$22,@object
	.size		$str$22,($str$23 - $str$22)
$str$22:
        /*0000*/ 	.byte	0x6b, 0x5f, 0x74, 0x69, 0x6c, 0x65, 0x5f, 0x63, 0x6f, 0x75, 0x6e, 0x74, 0x20, 0x3e, 0x3d, 0x20
        /*0010*/ 	.byte	0x31, 0x00
	.type		$str$23,@object
	.size		$str$23,(__unnamed_1 - $str$23)
$str$23:
        /*0012*/ 	.byte	0x2f, 0x74, 0x6d, 0x70, 0x2f, 0x63, 0x75, 0x74, 0x6c, 0x61, 0x73, 0x73, 0x5f, 0x73, 0x77, 0x65
        /*0022*/ 	.byte	0x65, 0x70, 0x5f, 0x73, 0x72, 0x63, 0x2f, 0x69, 0x6e, 0x63, 0x6c, 0x75, 0x64, 0x65, 0x2f, 0x63
        /*0032*/ 	.byte	0x75, 0x74, 0x6c, 0x61, 0x73, 0x73, 0x2f, 0x67, 0x65, 0x6d, 0x6d, 0x2f, 0x63, 0x6f, 0x6c, 0x6c
        /*0042*/ 	.byte	0x65, 0x63, 0x74, 0x69, 0x76, 0x65, 0x2f, 0x73, 0x6d, 0x39, 0x30, 0x5f, 0x6d, 0x6d, 0x61, 0x5f
        /*0052*/ 	.byte	0x74, 0x6d, 0x61, 0x5f, 0x67, 0x6d, 0x6d, 0x61, 0x5f, 0x73, 0x73, 0x5f, 0x77, 0x61, 0x72, 0x70
        /*0062*/ 	.byte	0x73, 0x70, 0x65, 0x63, 0x69, 0x61, 0x6c, 0x69, 0x7a, 0x65, 0x64, 0x2e, 0x68, 0x70, 0x70, 0x00
	.type		__unnamed_1,@object
	.size		__unnamed_1,(.L_0 - __unnamed_1)
__unnamed_1:
        /* <DEDUP_REMOVED lines=176> */
        /*0b72*/ 	.byte	0x74, 0x69, 0x74, 0x79, 0x5d, 0x00
.L_0:


//--------------------- .nv.shared._ZN7cutlass13device_kernelINS_4gemm6kernel13GemmUniversalIN4cute5tupleIJiiiiEEENS1_10collective13CollectiveMmaINS1_34MainloopSm90TmaGmmaWarpSpecializedILi3ENS5_IJNS4_1CILi1EEESB_SB_EEENS1_35KernelTmaWarpSpecializedCooperativeEEENS5_IJNSA_ILi256EEESF_NSA_ILi32EEEEEEfNS5_IJlSB_lEEEfSI_NS4_8TiledMMAINS4_8MMA_AtomIJNS4_4SM904GMMA30MMA_64x256x8_F32TF32TF32_SS_TNILNSM_7ScaleInE1ELSO_1EEEEEENS4_6LayoutINS5_IJNSA_ILi2EEESB_SB_EEENS5_IJSB_NSA_ILi0EEESU_EEEEENS5_IJNS4_10UnderscoreESX_SX_EEEEENS4_13SM90_TMA_LOADENS4_14ComposedLayoutINS4_7SwizzleILi3ELi4ELi3EEENS4_18smem_ptr_flag_bitsILi32EEENSR_INS5_IJNSA_ILi8EEESG_EEENS5_IJSG_SB_EEEEEEEvNS4_8identityES10_S1A_vS1B_EENS_8epilogue10collective6detail29Sm90TmaWarpSpecializedAdapterINS1E_15DefaultEpilogueIfSI_SI_NS1D_6thread17LinearCombinationIfLi1EffLNS1I_9ScaleType4KindE0ELNS_15FloatRoundStyleE2EfEENS1_15EpilogueDefaultEEEEEvvEEEEvNT_6ParamsE --------------------------
	.section	.nv.shared._ZN7cutlass13device_kernelINS_4gemm6kernel13GemmUniversalIN4cute5tupleIJiiiiEEENS1_10collective13CollectiveMmaINS1_34MainloopSm90TmaGmmaWarpSpecializedILi3ENS5_IJNS4_1CILi1EEESB_SB_EEENS1_35KernelTmaWarpSpecializedCooperativeEEENS5_IJNSA_ILi256EEESF_NSA_ILi32EEEEEEfNS5_IJlSB_lEEEfSI_NS4_8TiledMMAINS4_8MMA_AtomIJNS4_4SM904GMMA30MMA_64x256x8_F32TF32TF32_SS_TNILNSM_7ScaleInE1ELSO_1EEEEEENS4_6LayoutINS5_IJNSA_ILi2EEESB_SB_EEENS5_IJSB_NSA_ILi0EEESU_EEEEENS5_IJNS4_10UnderscoreESX_SX_EEEEENS4_13SM90_TMA_LOADENS4_14ComposedLayoutINS4_7SwizzleILi3ELi4ELi3EEENS4_18smem_ptr_flag_bitsILi32EEENSR_INS5_IJNSA_ILi8EEESG_EEENS5_IJSG_SB_EEEEEEEvNS4_8identityES10_S1A_vS1B_EENS_8epilogue10collective6detail29Sm90TmaWarpSpecializedAdapterINS1E_15DefaultEpilogueIfSI_SI_NS1D_6thread17LinearCombinationIfLi1EffLNS1I_9ScaleType4KindE0ELNS_15FloatRoundStyleE2EfEENS1_15EpilogueDefaultEEEEEvvEEEEvNT_6ParamsE,"aw",@nobits
	.sectionflags	@""
	.align	16
	.zero		1024


//--------------------- .nv.shared.reserved.0     --------------------------
	.section	.nv.shared.reserved.0,"aw",@nobits
	.weak		__nv_reservedSMEM_offset_0_alias
	.size		__nv_reservedSMEM_offset_0_alias, 0, 0
	.other		__nv_reservedSMEM_offset_0_alias,@"STO_CUDA_RESERVED_SHARED STV_DEFAULT"
__nv_reservedSMEM_offset_0_alias:
	.zero		0


//--------------------- .nv.global                --------------------------
	.section	.nv.global,"aw",@nobits
.nv.global:
	.type		_ZN40_INTERNAL_dc7604c0_4_k_cu_ab848b75_175364cute1_E,@object
	.size		_ZN40_INTERNAL_dc7604c0_4_k_cu_ab848b75_175364cute1_E,(_ZN40_INTERNAL_dc7604c0_4_k_cu_ab848b75_175364cuda3std3__45__cpo6cbeginE - _ZN40_INTERNAL_dc7604c0_4_k_cu_ab848b75_175364cute1_E)
_ZN40_INTERNAL_dc7604c0_4_k_cu_ab848b75_175364cute1_E:
	.zero		1
	.type		_ZN40_INTERNAL_dc7604c0_4_k_cu_ab848b75_175364cuda3std3__45__cpo6cbeginE,@object
	.size		_ZN40_INTERNAL_dc7604c0_4_k_cu_ab848b75_175364cuda3std3__45__cpo6cbeginE,(_ZN40_INTERNAL_dc7604c0_4_k_cu_ab848b75_175364cuda3std3__48in_placeE - _ZN40_INTERNAL_dc7604c0_4_k_cu_ab848b75_175364cuda3std3__45__cpo6cbeginE)
_ZN40_INTERNAL_dc7604c0_4_k_cu_ab848b75_175364cuda3std3__45__cpo6cbeginE:
	.zero		1
	.type		_ZN40_INTERNAL_dc7604c0_4_k_cu_ab848b75_175364cuda3std3__48in_placeE,@object
	.size		_ZN40_INTERNAL_dc7604c0_4_k_cu_ab848b75_175364cuda3std3__48in_placeE,(_ZN40_INTERNAL_dc7604c0_4_k_cu_ab848b75_175364cuda3std6ranges3__45__cpo9iter_moveE - _ZN40_INTERNAL_dc7604c0_4_k_cu_ab848b75_175364cuda3std3__48in_placeE)
_ZN40_INTERNAL_dc7604c0_4_k_cu_ab848b75_175364cuda3std3__48in_placeE:
	.zero		1
	.type		_ZN40_INTERNAL_dc7604c0_4_k_cu_ab848b75_175364cuda3std6ranges3__45__cpo9iter_moveE,@object
	.size		_ZN40_INTERNAL_dc7604c0_4_k_cu_ab848b75_175364cuda3std6ranges3__45__cpo9iter_moveE,(_ZN40_INTERNAL_dc7604c0_4_k_cu_ab848b75_175364cuda3std3__45__cpo5beginE - _ZN40_INTERNAL_dc7604c0_4_k_cu_ab848b75_175364cuda3std6ranges3__45__cpo9iter_moveE)
_ZN40_INTERNAL_dc7604c0_4_k_cu_ab848b75_175364cuda3std6ranges3__45__cpo9iter_moveE:
	.zero		1
	.type		_ZN40_INTERNAL_dc7604c0_4_k_cu_ab848b75_175364cuda3std3__45__cpo5beginE,@object
	.size		_ZN40_INTERNAL_dc7604c0_4_k_cu_ab848b75_175364cuda3std3__45__cpo5beginE,(_ZN40_INTERNAL_dc7604c0_4_k_cu_ab848b75_175364cuda3std3__442_GLOBAL__N__dc7604c0_4_k_cu_ab848b75_175366ignoreE - _ZN40_INTERNAL_dc7604c0_4_k_cu_ab848b75_175364cuda3std3__45__cpo5beginE)
_ZN40_INTERNAL_dc7604c0_4_k_cu_ab848b75_175364cuda3std3__45__cpo5beginE:
	.zero		1
	.type		_ZN40_INTERNAL_dc7604c0_4_k_cu_ab848b75_175364cuda3std3__442_GLOBAL__N__dc7604c0_4_k_cu_ab848b75_175366ignoreE,@object
	.size		_ZN40_INTERNAL_dc7604c0_4_k_cu_ab848b75_175364cuda3std3__442_GLOBAL__N__dc7604c0_4_k_cu_ab848b75_175366ignoreE,(_ZN40_INTERNAL_dc7604c0_4_k_cu_ab848b75_175364cute7productE - _ZN40_INTERNAL_dc7604c0_4_k_cu_ab848b75_175364cuda3std3__442_GLOBAL__N__dc7604c0_4_k_cu_ab848b75_175366ignoreE)
_ZN40_INTERNAL_dc7604c0_4_k_cu_ab848b75_175364cuda3std3__442_GLOBAL__N__dc7604c0_4_k_cu_ab848b75_175366ignoreE:
	.zero		1
	.type		_ZN40_INTERNAL_dc7604c0_4_k_cu_ab848b75_175364cute7productE,@object
	.size		_ZN40_INTERNAL_dc7604c0_4_k_cu_ab848b75_175364cute7productE,(_ZN40_INTERNAL_dc7604c0_4_k_cu_ab848b75_175364cuda3std3__45__cpo3endE - _ZN40_INTERNAL_dc7604c0_4_k_cu_ab848b75_175364cute7productE)
_ZN40_INTERNAL_dc7604c0_4_k_cu_ab848b75_175364cute7productE:
	.zero		1
	.type		_ZN40_INTERNAL_dc7604c0_4_k_cu_ab848b75_175364cuda3std3__45__cpo3endE,@object
	.size		_ZN40_INTERNAL_dc7604c0_4_k_cu_ab848b75_175364cuda3std3__45__cpo3endE,(_ZN40_INTERNAL_dc7604c0_4_k_cu_ab848b75_175364cuda3std3__419piecewise_constructE - _ZN40_INTERNAL_dc7604c0_4_k_cu_ab848b75_175364cuda3std3__45__cpo3endE)
_ZN40_INTERNAL_dc7604c0_4_k_cu_ab848b75_175364cuda3std3__45__cpo3endE:
	.zero		1
	.type		_ZN40_INTERNAL_dc7604c0_4_k_cu_ab848b75_175364cuda3std3__419piecewise_constructE,@object
	.size		_ZN40_INTERNAL_dc7604c0_4_k_cu_ab848b75_175364cuda3std3__419piecewise_constructE,(_ZN40_INTERNAL_dc7604c0_4_k_cu_ab848b75_175364cuda3std3__45__cpo4cendE - _ZN40_INTERNAL_dc7604c0_4_k_cu_ab848b75_175364cuda3std3__419piecewise_constructE)
_ZN40_INTERNAL_dc7604c0_4_k_cu_ab848b75_175364cuda3std3__419piecewise_constructE:
	.zero		1
	.type		_ZN40_INTERNAL_dc7604c0_4_k_cu_ab848b75_175364cuda3std3__45__cpo4cendE,@object
	.size		_ZN40_INTERNAL_dc7604c0_4_k_cu_ab848b75_175364cuda3std3__45__cpo4cendE,(_ZN40_INTERNAL_dc7604c0_4_k_cu_ab848b75_175364cuda3std6ranges3__45__cpo4swapE - _ZN40_INTERNAL_dc7604c0_4_k_cu_ab848b75_175364cuda3std3__45__cpo4cendE)
_ZN40_INTERNAL_dc7604c0_4_k_cu_ab848b75_175364cuda3std3__45__cpo4cendE:
	.zero		1
	.type		_ZN40_INTERNAL_dc7604c0_4_k_cu_ab848b75_175364cuda3std6ranges3__45__cpo4swapE,@object
	.size		_ZN40_INTERNAL_dc7604c0_4_k_cu_ab848b75_175364cuda3std6ranges3__45__cpo4swapE,(.L_8 - _ZN40_INTERNAL_dc7604c0_4_k_cu_ab848b75_175364cuda3std6ranges3__45__cpo4swapE)
_ZN40_INTERNAL_dc7604c0_4_k_cu_ab848b75_175364cuda3std6ranges3__45__cpo4swapE:
	.zero		1
.L_8:


//--------------------- .nv.constant0._ZN7cutlass13device_kernelINS_4gemm6kernel13GemmUniversalIN4cute5tupleIJiiiiEEENS1_10collective13CollectiveMmaINS1_34MainloopSm90TmaGmmaWarpSpecializedILi3ENS5_IJNS4_1CILi1EEESB_SB_EEENS1_35KernelTmaWarpSpecializedCooperativeEEENS5_IJNSA_ILi256EEESF_NSA_ILi32EEEEEEfNS5_IJlSB_lEEEfSI_NS4_8TiledMMAINS4_8MMA_AtomIJNS4_4SM904GMMA30MMA_64x256x8_F32TF32TF32_SS_TNILNSM_7ScaleInE1ELSO_1EEEEEENS4_6LayoutINS5_IJNSA_ILi2EEESB_SB_EEENS5_IJSB_NSA_ILi0EEESU_EEEEENS5_IJNS4_10UnderscoreESX_SX_EEEEENS4_13SM90_TMA_LOADENS4_14ComposedLayoutINS4_7SwizzleILi3ELi4ELi3EEENS4_18smem_ptr_flag_bitsILi32EEENSR_INS5_IJNSA_ILi8EEESG_EEENS5_IJSG_SB_EEEEEEEvNS4_8identityES10_S1A_vS1B_EENS_8epilogue10collective6detail29Sm90TmaWarpSpecializedAdapterINS1E_15DefaultEpilogueIfSI_SI_NS1D_6thread17LinearCombinationIfLi1EffLNS1I_9ScaleType4KindE0ELNS_15FloatRoundStyleE2EfEENS1_15EpilogueDefaultEEEEEvvEEEEvNT_6ParamsE --------------------------
	.section	.nv.constant0._ZN7cutlass13device_kernelINS_4gemm6kernel13GemmUniversalIN4cute5tupleIJiiiiEEENS1_10collective13CollectiveMmaINS1_34MainloopSm90TmaGmmaWarpSpecializedILi3ENS5_IJNS4_1CILi1EEESB_SB_EEENS1_35KernelTmaWarpSpecializedCooperativeEEENS5_IJNSA_ILi256EEESF_NSA_ILi32EEEEEEfNS5_IJlSB_lEEEfSI_NS4_8TiledMMAINS4_8MMA_AtomIJNS4_4SM904GMMA30MMA_64x256x8_F32TF32TF32_SS_TNILNSM_7ScaleInE1ELSO_1EEEEEENS4_6LayoutINS5_IJNSA_ILi2EEESB_SB_EEENS5_IJSB_NSA_ILi0EEESU_EEEEENS5_IJNS4_10UnderscoreESX_SX_EEEEENS4_13SM90_TMA_LOADENS4_14ComposedLayoutINS4_7SwizzleILi3ELi4ELi3EEENS4_18smem_ptr_flag_bitsILi32EEENSR_INS5_IJNSA_ILi8EEESG_EEENS5_IJSG_SB_EEEEEEEvNS4_8identityES10_S1A_vS1B_EENS_8epilogue10collective6detail29Sm90TmaWarpSpecializedAdapterINS1E_15DefaultEpilogueIfSI_SI_NS1D_6thread17LinearCombinationIfLi1EffLNS1I_9ScaleType4KindE0ELNS_15FloatRoundStyleE2EfEENS1_15EpilogueDefaultEEEEEvvEEEEvNT_6ParamsE,"a",@progbits
	.sectionflags	@""
	.align	4
.nv.constant0._ZN7cutlass13device_kernelINS_4gemm6kernel13GemmUniversalIN4cute5tupleIJiiiiEEENS1_10collective13CollectiveMmaINS1_34MainloopSm90TmaGmmaWarpSpecializedILi3ENS5_IJNS4_1CILi1EEESB_SB_EEENS1_35KernelTmaWarpSpecializedCooperativeEEENS5_IJNSA_ILi256EEESF_NSA_ILi32EEEEEEfNS5_IJlSB_lEEEfSI_NS4_8TiledMMAINS4_8MMA_AtomIJNS4_4SM904GMMA30MMA_64x256x8_F32TF32TF32_SS_TNILNSM_7ScaleInE1ELSO_1EEEEEENS4_6LayoutINS5_IJNSA_ILi2EEESB_SB_EEENS5_IJSB_NSA_ILi0EEESU_EEEEENS5_IJNS4_10UnderscoreESX_SX_EEEEENS4_13SM90_TMA_LOADENS4_14ComposedLayoutINS4_7SwizzleILi3ELi4ELi3EEENS4_18smem_ptr_flag_bitsILi32EEENSR_INS5_IJNSA_ILi8EEESG_EEENS5_IJSG_SB_EEEEEEEvNS4_8identityES10_S1A_vS1B_EENS_8epilogue10collective6detail29Sm90TmaWarpSpecializedAdapterINS1E_15DefaultEpilogueIfSI_SI_NS1D_6thread17LinearCombinationIfLi1EffLNS1I_9ScaleType4KindE0ELNS_15FloatRoundStyleE2EfEENS1_15EpilogueDefaultEEEEEvvEEEEvNT_6ParamsE:
	.zero		1664


//--------------------- SYMBOLS --------------------------

	.type		.nv.reservedSmem.offset0,@object
	.size		.nv.reservedSmem.offset0,0x4
	.type		__assertfail,@function
